	.target	sm_90a

	.elftype	@"ET_EXEC"


//--------------------- .note.nv.tkinfo           --------------------------
	.section	.note.nv.tkinfo,"",@"SHT_NOTE"
	.sectionflags	@"SHF_NOTE_NV_TKINFO"
	.tkinfo
        /*0018*/ 	.word	0x00000002
        /*0030*/ 	.string	""
        /*0030*/ 	.string	"ptxas"
        /*0030*/ 	.string	"Cuda compilation tools, release 13.0, V13.0.88"
        /*0030*/ 	.string	"Build cuda_13.0.r13.0/compiler.36424714_0"
        /*0030*/ 	.string	"-arch sm_90a -m 64 "



//--------------------- .note.nv.cuinfo           --------------------------
	.section	.note.nv.cuinfo,"",@"SHT_NOTE"
	.sectionflags	@"SHF_NOTE_NV_CUINFO"
        /*0018*/ 	.short	0x0002
        /*001a*/ 	.short	0x005a
        /*001c*/ 	.short	0x0082
	.zero		2


//--------------------- .nv.info                  --------------------------
	.section	.nv.info,"",@"SHT_CUDA_INFO"
	.align	4


	//----- nvinfo : EIATTR_REGCOUNT
	.align		4
        /*0000*/ 	.byte	0x04, 0x2f
        /*0002*/ 	.short	(.L_15 - .L_14)
	.align		4
.L_14:
        /*0004*/ 	.word	index@(_ZN7cutlass13device_kernelINS_4gemm6kernel13GemmUniversalIN4cute5tupleIJiiiiEEENS1_10collective13CollectiveMmaINS1_34MainloopSm90TmaGmmaWarpSpecializedILi3ENS5_IJNS4_1CILi1EEESB_SB_EEENS1_35KernelTmaWarpSpecializedCooperativeEEENS5_IJNSA_ILi128EEESF_SF_EEEaNS5_IJlSB_lEEEaSH_NS4_8TiledMMAINS4_8MMA_AtomIJNS4_4SM904GMMA27MMA_64x128x32_S32S8S8_SS_TNEEEENS4_6LayoutINS5_IJNSA_ILi2EEESB_SB_EEENS5_IJSB_NSA_ILi0EEESR_EEEEENS5_IJNS4_10UnderscoreESU_SU_EEEEENS4_13SM90_TMA_LOADENS4_14ComposedLayoutINS4_7SwizzleILi3ELi4ELi3EEENS4_18smem_ptr_flag_bitsILi8EEENSO_INS5_IJNSA_ILi8EEESF_EEENS5_IJSF_SB_EEEEEEEvNS4_8identityESX_S17_vS18_EENS_8epilogue10collective6detail29Sm90TmaWarpSpecializedAdapterINS1B_15DefaultEpilogueIaSH_SH_NS1A_6thread17LinearCombinationIaLi1EiiLNS1F_9ScaleType4KindE0ELNS_15FloatRoundStyleE2EaEENS1_15EpilogueDefaultEEEEEvvEEEEvNT_6ParamsE)
        /*0008*/ 	.word	0x000000a8


	//----- nvinfo : EIATTR_FRAME_SIZE
	.align		4
.L_15:
        /*000c*/ 	.byte	0x04, 0x11
        /*000e*/ 	.short	(.L_17 - .L_16)
	.align		4
.L_16:
        /*0010*/ 	.word	index@(_ZN7cutlass13device_kernelINS_4gemm6kernel13GemmUniversalIN4cute5tupleIJiiiiEEENS1_10collective13CollectiveMmaINS1_34MainloopSm90TmaGmmaWarpSpecializedILi3ENS5_IJNS4_1CILi1EEESB_SB_EEENS1_35KernelTmaWarpSpecializedCooperativeEEENS5_IJNSA_ILi128EEESF_SF_EEEaNS5_IJlSB_lEEEaSH_NS4_8TiledMMAINS4_8MMA_AtomIJNS4_4SM904GMMA27MMA_64x128x32_S32S8S8_SS_TNEEEENS4_6LayoutINS5_IJNSA_ILi2EEESB_SB_EEENS5_IJSB_NSA_ILi0EEESR_EEEEENS5_IJNS4_10UnderscoreESU_SU_EEEEENS4_13SM90_TMA_LOADENS4_14ComposedLayoutINS4_7SwizzleILi3ELi4ELi3EEENS4_18smem_ptr_flag_bitsILi8EEENSO_INS5_IJNSA_ILi8EEESF_EEENS5_IJSF_SB_EEEEEEEvNS4_8identityESX_S17_vS18_EENS_8epilogue10collective6detail29Sm90TmaWarpSpecializedAdapterINS1B_15DefaultEpilogueIaSH_SH_NS1A_6thread17LinearCombinationIaLi1EiiLNS1F_9ScaleType4KindE0ELNS_15FloatRoundStyleE2EaEENS1_15EpilogueDefaultEEEEEvvEEEEvNT_6ParamsE)
        /*0014*/ 	.word	0x00000000


	//----- nvinfo : EIATTR_MIN_STACK_SIZE
	.align		4
.L_17:
        /*0018*/ 	.byte	0x04, 0x12
        /*001a*/ 	.short	(.L_19 - .L_18)
	.align		4
.L_18:
        /*001c*/ 	.word	index@(_ZN7cutlass13device_kernelINS_4gemm6kernel13GemmUniversalIN4cute5tupleIJiiiiEEENS1_10collective13CollectiveMmaINS1_34MainloopSm90TmaGmmaWarpSpecializedILi3ENS5_IJNS4_1CILi1EEESB_SB_EEENS1_35KernelTmaWarpSpecializedCooperativeEEENS5_IJNSA_ILi128EEESF_SF_EEEaNS5_IJlSB_lEEEaSH_NS4_8TiledMMAINS4_8MMA_AtomIJNS4_4SM904GMMA27MMA_64x128x32_S32S8S8_SS_TNEEEENS4_6LayoutINS5_IJNSA_ILi2EEESB_SB_EEENS5_IJSB_NSA_ILi0EEESR_EEEEENS5_IJNS4_10UnderscoreESU_SU_EEEEENS4_13SM90_TMA_LOADENS4_14ComposedLayoutINS4_7SwizzleILi3ELi4ELi3EEENS4_18smem_ptr_flag_bitsILi8EEENSO_INS5_IJNSA_ILi8EEESF_EEENS5_IJSF_SB_EEEEEEEvNS4_8identityESX_S17_vS18_EENS_8epilogue10collective6detail29Sm90TmaWarpSpecializedAdapterINS1B_15DefaultEpilogueIaSH_SH_NS1A_6thread17LinearCombinationIaLi1EiiLNS1F_9ScaleType4KindE0ELNS_15FloatRoundStyleE2EaEENS1_15EpilogueDefaultEEEEEvvEEEEvNT_6ParamsE)
        /*0020*/ 	.word	0x00000000
.L_19:


//--------------------- .nv.compat                --------------------------
	.section	.nv.compat,"",@"SHT_CUDA_COMPAT_INFO"
	.align	4
        /*0000*/ 	.byte	0x02, 0x09, 0x01, 0x00, 0x02, 0x02, 0x04, 0x00, 0x02, 0x05, 0x05, 0x00, 0x03, 0x07, 0x01, 0x01
        /*0010*/ 	.byte	0x02, 0x03, 0x01, 0x00, 0x02, 0x06, 0x01, 0x00, 0x04, 0x0b, 0x08, 0x00, 0x00, 0x00, 0x00, 0x00
        /*0020*/ 	.byte	0x00, 0x00, 0x00, 0x00


//--------------------- .nv.info._ZN7cutlass13device_kernelINS_4gemm6kernel13GemmUniversalIN4cute5tupleIJiiiiEEENS1_10collective13CollectiveMmaINS1_34MainloopSm90TmaGmmaWarpSpecializedILi3ENS5_IJNS4_1CILi1EEESB_SB_EEENS1_35KernelTmaWarpSpecializedCooperativeEEENS5_IJNSA_ILi128EEESF_SF_EEEaNS5_IJlSB_lEEEaSH_NS4_8TiledMMAINS4_8MMA_AtomIJNS4_4SM904GMMA27MMA_64x128x32_S32S8S8_SS_TNEEEENS4_6LayoutINS5_IJNSA_ILi2EEESB_SB_EEENS5_IJSB_NSA_ILi0EEESR_EEEEENS5_IJNS4_10UnderscoreESU_SU_EEEEENS4_13SM90_TMA_LOADENS4_14ComposedLayoutINS4_7SwizzleILi3ELi4ELi3EEENS4_18smem_ptr_flag_bitsILi8EEENSO_INS5_IJNSA_ILi8EEESF_EEENS5_IJSF_SB_EEEEEEEvNS4_8identityESX_S17_vS18_EENS_8epilogue10collective6detail29Sm90TmaWarpSpecializedAdapterINS1B_15DefaultEpilogueIaSH_SH_NS1A_6thread17LinearCombinationIaLi1EiiLNS1F_9ScaleType4KindE0ELNS_15FloatRoundStyleE2EaEENS1_15EpilogueDefaultEEEEEvvEEEEvNT_6ParamsE --------------------------
	.section	.nv.info._ZN7cutlass13device_kernelINS_4gemm6kernel13GemmUniversalIN4cute5tupleIJiiiiEEENS1_10collective13CollectiveMmaINS1_34MainloopSm90TmaGmmaWarpSpecializedILi3ENS5_IJNS4_1CILi1EEESB_SB_EEENS1_35KernelTmaWarpSpecializedCooperativeEEENS5_IJNSA_ILi128EEESF_SF_EEEaNS5_IJlSB_lEEEaSH_NS4_8TiledMMAINS4_8MMA_AtomIJNS4_4SM904GMMA27MMA_64x128x32_S32S8S8_SS_TNEEEENS4_6LayoutINS5_IJNSA_ILi2EEESB_SB_EEENS5_IJSB_NSA_ILi0EEESR_EEEEENS5_IJNS4_10UnderscoreESU_SU_EEEEENS4_13SM90_TMA_LOADENS4_14ComposedLayoutINS4_7SwizzleILi3ELi4ELi3EEENS4_18smem_ptr_flag_bitsILi8EEENSO_INS5_IJNSA_ILi8EEESF_EEENS5_IJSF_SB_EEEEEEEvNS4_8identityESX_S17_vS18_EENS_8epilogue10collective6detail29Sm90TmaWarpSpecializedAdapterINS1B_15DefaultEpilogueIaSH_SH_NS1A_6thread17LinearCombinationIaLi1EiiLNS1F_9ScaleType4KindE0ELNS_15FloatRoundStyleE2EaEENS1_15EpilogueDefaultEEEEEvvEEEEvNT_6ParamsE,"",@"SHT_CUDA_INFO"
	.sectionflags	@""
	.align	4


	//----- nvinfo : EIATTR_CUDA_API_VERSION
	.align		4
        /*0000*/ 	.byte	0x04, 0x37
        /*0002*/ 	.short	(.L_21 - .L_20)
.L_20:
        /*0004*/ 	.word	0x00000082


	//----- nvinfo : EIATTR_KPARAM_INFO
	.align		4
.L_21:
        /*0008*/ 	.byte	0x04, 0x17
        /*000a*/ 	.short	(.L_23 - .L_22)
.L_22:
        /*000c*/ 	.word	0x00000000
        /*0010*/ 	.short	0x0000
        /*0012*/ 	.short	0x0070
        /*0014*/ 	.byte	0x00, 0xf0, 0x01, 0x10


	//----- nvinfo : EIATTR_SPARSE_MMA_MASK
	.align		4
.L_23:
        /*0018*/ 	.byte	0x03, 0x50
        /*001a*/ 	.short	0x0000


	//----- nvinfo : EIATTR_MAXREG_COUNT
	.align		4
        /*001c*/ 	.byte	0x03, 0x1b
        /*001e*/ 	.short	0x00a8


	//----- nvinfo : EIATTR_NUM_BARRIERS
	.align		4
        /*0020*/ 	.byte	0x02, 0x4c
        /*0022*/ 	.byte	0x01
	.zero		1


	//----- nvinfo : EIATTR_EXTERNS
	.align		4
        /*0024*/ 	.byte	0x04, 0x0f
        /*0026*/ 	.short	(.L_25 - .L_24)


	//   ....[0]....
	.align		4
.L_24:
        /*0028*/ 	.word	index@(__assertfail)


	//----- nvinfo : EIATTR_MERCURY_ISA_VERSION
	.align		4
.L_25:
        /*002c*/ 	.byte	0x03, 0x5f
        /*002e*/ 	.short	0x0101


	//----- nvinfo : EIATTR_INT_WARP_WIDE_INSTR_OFFSETS
	.align		4
        /*0030*/ 	.byte	0x04, 0x31
        /*0032*/ 	.short	(.L_27 - .L_26)


	//   ....[0]....
.L_26:
        /*0034*/ 	.word	0x000003d0


	//   ....[1]....
        /*0038*/ 	.word	0x000003e0


	//   ....[2]....
        /*003c*/ 	.word	0x000004a0


	//----- nvinfo : EIATTR_COOP_GROUP_MASK_REGIDS
	.align		4
.L_27:
        /*0040*/ 	.byte	0x04, 0x29
        /*0042*/ 	.short	(.L_29 - .L_28)


	//   ....[0]....
.L_28:
        /*0044*/ 	.word	0xffffffff


	//   ....[1]....
        /*0048*/ 	.word	0xffffffff


	//   ....[2]....
        /*004c*/ 	.word	0xffffffff


	//   ....[3]....
        /*0050*/ 	.word	0xffffffff


	//   ....[4]....
        /*0054*/ 	.word	0xffffffff


	//----- nvinfo : EIATTR_COOP_GROUP_INSTR_OFFSETS
	.align		4
.L_29:
        /*0058*/ 	.byte	0x04, 0x28
        /*005a*/ 	.short	(.L_31 - .L_30)


	//   ....[0]....
.L_30:
        /*005c*/ 	.word	0x00000060


	//   ....[1]....
        /*0060*/ 	.word	0x00000070


	//   ....[2]....
        /*0064*/ 	.word	0x00000130


	//   ....[3]....
        /*0068*/ 	.word	0x000002a0


	//   ....[4]....
        /*006c*/ 	.word	0x00001160


	//----- nvinfo : EIATTR_REG_RECONFIG
	.align		4
.L_31:
        /*0070*/ 	.byte	0x01, 0x54
	.zero		2


	//----- nvinfo : EIATTR_SYSCALL_OFFSETS
	.align		4
        /*0074*/ 	.byte	0x04, 0x46
        /*0076*/ 	.short	(.L_33 - .L_32)


	//   ....[0]....
.L_32:
        /*0078*/ 	.word	0x00001350


	//----- nvinfo : EIATTR_MBARRIER_INSTR_OFFSETS
	.align		4
.L_33:
        /*007c*/ 	.byte	0x04, 0x39
        /*007e*/ 	.short	(.L_35 - .L_34)


	//   ....[0]....
.L_34:
        /*0080*/ 	.word	0x00000230
        /*0084*/ 	.word	0x000000ff
        /*0088*/ 	.word	0x00000000
        /*008c*/ 	.short	0x0100
        /*008e*/ 	.byte	0x08
	.zero		1


	//   ....[1]....
        /*0090*/ 	.word	0x00000240
        /*0094*/ 	.word	0x000000ff
        /*0098*/ 	.word	0x00000018
        /*009c*/ 	.short	0x0100
        /*009e*/ 	.byte	0x08
	.zero		1


	//   ....[2]....
        /*00a0*/ 	.word	0x00000250
        /*00a4*/ 	.word	0x000000ff
        /*00a8*/ 	.word	0x00000008
        /*00ac*/ 	.short	0x0100
        /*00ae*/ 	.byte	0x08
	.zero		1


	//   ....[3]....
        /*00b0*/ 	.word	0x00000260
        /*00b4*/ 	.word	0x000000ff
        /*00b8*/ 	.word	0x00000020
        /*00bc*/ 	.short	0x0100
        /*00be*/ 	.byte	0x08
	.zero		1


	//   ....[4]....
        /*00c0*/ 	.word	0x00000270
        /*00c4*/ 	.word	0x000000ff
        /*00c8*/ 	.word	0x00000010
        /*00cc*/ 	.short	0x0100
        /*00ce*/ 	.byte	0x08
	.zero		1


	//   ....[5]....
        /*00d0*/ 	.word	0x00000280
        /*00d4*/ 	.word	0x000000ff
        /*00d8*/ 	.word	0x00000028
        /*00dc*/ 	.short	0x0100
        /*00de*/ 	.byte	0x08
	.zero		1


	//   ....[6]....
        /*00e0*/ 	.word	0x00000520
        /*00e4*/ 	.word	0x000000ff
        /*00e8*/ 	.word	0x00000040
        /*00ec*/ 	.short	0x0100
        /*00ee*/ 	.byte	0x08
	.zero		1


	//   ....[7]....
        /*00f0*/ 	.word	0x000005a0
        /*00f4*/ 	.word	0x000000ff
        /*00f8*/ 	.word	0x00000048
        /*00fc*/ 	.short	0x0100
        /*00fe*/ 	.byte	0x08
	.zero		1


	//   ....[8]....
        /*0100*/ 	.word	0x00001420
        /*0104*/ 	.word	0x00000003
        /*0108*/ 	.word	0x00000000
        /*010c*/ 	.short	0x010a
        /*010e*/ 	.byte	0x3f
	.zero		1


	//   ....[9]....
        /*0110*/ 	.word	0x00001480
        /*0114*/ 	.word	0x00000003
        /*0118*/ 	.word	0x00000000
        /*011c*/ 	.short	0x010a
        /*011e*/ 	.byte	0x3f
	.zero		1


	//   ....[10]....
        /*0120*/ 	.word	0x00001800
        /*0124*/ 	.word	0x00000005
        /*0128*/ 	.word	0x00000000
        /*012c*/ 	.short	0x010a
        /*012e*/ 	.byte	0x3f
	.zero		1


	//   ....[11]....
        /*0130*/ 	.word	0x00001840
        /*0134*/ 	.word	0x00000005
        /*0138*/ 	.word	0x00000000
        /*013c*/ 	.short	0x010a
        /*013e*/ 	.byte	0x3f
	.zero		1


	//   ....[12]....
        /*0140*/ 	.word	0x00001aa0
        /*0144*/ 	.word	0x00000004
        /*0148*/ 	.word	0x00000000
        /*014c*/ 	.short	0x0101
        /*014e*/ 	.byte	0x3f
	.zero		1


	//   ....[13]....
        /*0150*/ 	.word	0x00001c60
        /*0154*/ 	.word	0x00000000
        /*0158*/ 	.word	0x00000000
        /*015c*/ 	.short	0x0101
        /*015e*/ 	.byte	0x3f
	.zero		1


	//   ....[14]....
        /*0160*/ 	.word	0x00006000
        /*0164*/ 	.word	0x0000000e
        /*0168*/ 	.word	0x00000018
        /*016c*/ 	.short	0x010a
        /*016e*/ 	.byte	0x3f
	.zero		1


	//   ....[15]....
        /*0170*/ 	.word	0x00006370
        /*0174*/ 	.word	0x00000006
        /*0178*/ 	.word	0x00000048
        /*017c*/ 	.short	0x0101
        /*017e*/ 	.byte	0x3f
	.zero		1


	//   ....[16]....
        /*0180*/ 	.word	0x00006a90
        /*0184*/ 	.word	0x00000007
        /*0188*/ 	.word	0x00000000
        /*018c*/ 	.short	0x010a
        /*018e*/ 	.byte	0x3f
	.zero		1


	//   ....[17]....
        /*0190*/ 	.word	0x00006b10
        /*0194*/ 	.word	0x00000009
        /*0198*/ 	.word	0x00000000
        /*019c*/ 	.short	0x010a
        /*019e*/ 	.byte	0x3f
	.zero		1


	//   ....[18]....
        /*01a0*/ 	.word	0x00006ba0
        /*01a4*/ 	.word	0x00000003
        /*01a8*/ 	.word	0x00000000
        /*01ac*/ 	.short	0x010a
        /*01ae*/ 	.byte	0x3f
	.zero		1


	//   ....[19]....
        /*01b0*/ 	.word	0x00006c00
        /*01b4*/ 	.word	0x00000003
        /*01b8*/ 	.word	0x00000000
        /*01bc*/ 	.short	0x010a
        /*01be*/ 	.byte	0x3f
	.zero		1


	//   ....[20]....
        /*01c0*/ 	.word	0x00006c50
        /*01c4*/ 	.word	0x00000005
        /*01c8*/ 	.word	0x00000000
        /*01cc*/ 	.short	0x010a
        /*01ce*/ 	.byte	0x3f
	.zero		1


	//   ....[21]....
        /*01d0*/ 	.word	0x00006d20
        /*01d4*/ 	.word	0x0000000e
        /*01d8*/ 	.word	0x00000018
        /*01dc*/ 	.short	0x010a
        /*01de*/ 	.byte	0x3f
	.zero		1


	//   ....[22]....
        /*01e0*/ 	.word	0x00006df0
        /*01e4*/ 	.word	0x00000007
        /*01e8*/ 	.word	0x00000000
        /*01ec*/ 	.short	0x010a
        /*01ee*/ 	.byte	0x3f
	.zero		1


	//   ....[23]....
        /*01f0*/ 	.word	0x00006e40
        /*01f4*/ 	.word	0x00000009
        /*01f8*/ 	.word	0x00000000
        /*01fc*/ 	.short	0x010a
        /*01fe*/ 	.byte	0x3f
	.zero		1


	//----- nvinfo : EIATTR_NUM_MBARRIERS
	.align		4
.L_35:
        /*0200*/ 	.byte	0x03, 0x38
        /*0202*/ 	.short	0x0008


	//----- nvinfo : EIATTR_EXIT_INSTR_OFFSETS
	.align		4
        /*0204*/ 	.byte	0x04, 0x1c
        /*0206*/ 	.short	(.L_37 - .L_36)


	//   ....[0]....
.L_36:
        /*0208*/ 	.word	0x00000640


	//   ....[1]....
        /*020c*/ 	.word	0x00000f00


	//   ....[2]....
        /*0210*/ 	.word	0x000056e0


	//   ....[3]....
        /*0214*/ 	.word	0x00005d10


	//   ....[4]....
        /*0218*/ 	.word	0x00006bf0


	//----- nvinfo : EIATTR_MAX_THREADS
	.align		4
.L_37:
        /*021c*/ 	.byte	0x04, 0x05
        /*021e*/ 	.short	(.L_39 - .L_38)
.L_38:
        /*0220*/ 	.word	0x00000180
        /*0224*/ 	.word	0x00000001
        /*0228*/ 	.word	0x00000001


	//----- nvinfo : EIATTR_CRS_STACK_SIZE
	.align		4
.L_39:
        /*022c*/ 	.byte	0x04, 0x1e
        /*022e*/ 	.short	(.L_41 - .L_40)
.L_40:
        /*0230*/ 	.word	0x00000000


	//----- nvinfo : EIATTR_CBANK_PARAM_SIZE
	.align		4
.L_41:
        /*0234*/ 	.byte	0x03, 0x19
        /*0236*/ 	.short	0x0470


	//----- nvinfo : EIATTR_PARAM_CBANK
	.align		4
        /*0238*/ 	.byte	0x04, 0x0a
        /*023a*/ 	.short	(.L_43 - .L_42)
	.align		4
.L_42:
        /*023c*/ 	.word	index@(.nv.constant0._ZN7cutlass13device_kernelINS_4gemm6kernel13GemmUniversalIN4cute5tupleIJiiiiEEENS1_10collective13CollectiveMmaINS1_34MainloopSm90TmaGmmaWarpSpecializedILi3ENS5_IJNS4_1CILi1EEESB_SB_EEENS1_35KernelTmaWarpSpecializedCooperativeEEENS5_IJNSA_ILi128EEESF_SF_EEEaNS5_IJlSB_lEEEaSH_NS4_8TiledMMAINS4_8MMA_AtomIJNS4_4SM904GMMA27MMA_64x128x32_S32S8S8_SS_TNEEEENS4_6LayoutINS5_IJNSA_ILi2EEESB_SB_EEENS5_IJSB_NSA_ILi0EEESR_EEEEENS5_IJNS4_10UnderscoreESU_SU_EEEEENS4_13SM90_TMA_LOADENS4_14ComposedLayoutINS4_7SwizzleILi3ELi4ELi3EEENS4_18smem_ptr_flag_bitsILi8EEENSO_INS5_IJNSA_ILi8EEESF_EEENS5_IJSF_SB_EEEEEEEvNS4_8identityESX_S17_vS18_EENS_8epilogue10collective6detail29Sm90TmaWarpSpecializedAdapterINS1B_15DefaultEpilogueIaSH_SH_NS1A_6thread17LinearCombinationIaLi1EiiLNS1F_9ScaleType4KindE0ELNS_15FloatRoundStyleE2EaEENS1_15EpilogueDefaultEEEEEvvEEEEvNT_6ParamsE)
        /*0240*/ 	.short	0x0210
        /*0242*/ 	.short	0x0470


	//----- nvinfo : EIATTR_SW_WAR
	.align		4
.L_43:
        /*0244*/ 	.byte	0x04, 0x36
        /*0246*/ 	.short	(.L_45 - .L_44)
.L_44:
        /*0248*/ 	.word	0x00000008
.L_45:


//--------------------- .nv.callgraph             --------------------------
	.section	.nv.callgraph,"",@"SHT_CUDA_CALLGRAPH"
	.align	4
	.sectionentsize	8
	.align		4
        /*0000*/ 	.word	0x00000000
	.align		4
        /*0004*/ 	.word	0xffffffff
	.align		4
        /*0008*/ 	.word	index@(_ZN7cutlass13device_kernelINS_4gemm6kernel13GemmUniversalIN4cute5tupleIJiiiiEEENS1_10collective13CollectiveMmaINS1_34MainloopSm90TmaGmmaWarpSpecializedILi3ENS5_IJNS4_1CILi1EEESB_SB_EEENS1_35KernelTmaWarpSpecializedCooperativeEEENS5_IJNSA_ILi128EEESF_SF_EEEaNS5_IJlSB_lEEEaSH_NS4_8TiledMMAINS4_8MMA_AtomIJNS4_4SM904GMMA27MMA_64x128x32_S32S8S8_SS_TNEEEENS4_6LayoutINS5_IJNSA_ILi2EEESB_SB_EEENS5_IJSB_NSA_ILi0EEESR_EEEEENS5_IJNS4_10UnderscoreESU_SU_EEEEENS4_13SM90_TMA_LOADENS4_14ComposedLayoutINS4_7SwizzleILi3ELi4ELi3EEENS4_18smem_ptr_flag_bitsILi8EEENSO_INS5_IJNSA_ILi8EEESF_EEENS5_IJSF_SB_EEEEEEEvNS4_8identityESX_S17_vS18_EENS_8epilogue10collective6detail29Sm90TmaWarpSpecializedAdapterINS1B_15DefaultEpilogueIaSH_SH_NS1A_6thread17LinearCombinationIaLi1EiiLNS1F_9ScaleType4KindE0ELNS_15FloatRoundStyleE2EaEENS1_15EpilogueDefaultEEEEEvvEEEEvNT_6ParamsE)
	.align		4
        /*000c*/ 	.word	index@(__assertfail)
	.align		4
        /*0010*/ 	.word	0x00000000
	.align		4
        /*0014*/ 	.word	0xfffffffe
	.align		4
        /*0018*/ 	.word	0x00000000
	.align		4
        /*001c*/ 	.word	0xfffffffd
	.align		4
        /*0020*/ 	.word	0x00000000
	.align		4
        /*0024*/ 	.word	0xfffffffc


//--------------------- .nv.constant4             --------------------------
	.section	.nv.constant4,"a",@progbits
	.align	8
	.align		8
.nv.constant4:
        /*0000*/ 	.dword	__assertfail
	.align		8
        /*0008*/ 	.dword	__unnamed_1
	.align		8
        /*0010*/ 	.dword	_ZN39_INTERNAL_31dbeca5_4_k_cu_e92b2cc0_43164cuda3std3__45__cpo5beginE
	.align		8
        /*0018*/ 	.dword	_ZN39_INTERNAL_31dbeca5_4_k_cu_e92b2cc0_43164cuda3std3__45__cpo3endE
	.align		8
        /*0020*/ 	.dword	_ZN39_INTERNAL_31dbeca5_4_k_cu_e92b2cc0_43164cuda3std3__45__cpo6cbeginE
	.align		8
        /*0028*/ 	.dword	_ZN39_INTERNAL_31dbeca5_4_k_cu_e92b2cc0_43164cuda3std3__45__cpo4cendE
	.align		8
        /*0030*/ 	.dword	_ZN39_INTERNAL_31dbeca5_4_k_cu_e92b2cc0_43164cuda3std3__441_GLOBAL__N__31dbeca5_4_k_cu_e92b2cc0_43166ignoreE
	.align		8
        /*0038*/ 	.dword	_ZN39_INTERNAL_31dbeca5_4_k_cu_e92b2cc0_43164cuda3std3__419piecewise_constructE
	.align		8
        /*0040*/ 	.dword	_ZN39_INTERNAL_31dbeca5_4_k_cu_e92b2cc0_43164cuda3std3__48in_placeE
	.align		8
        /*0048*/ 	.dword	_ZN39_INTERNAL_31dbeca5_4_k_cu_e92b2cc0_43164cuda3std6ranges3__45__cpo4swapE
	.align		8
        /*0050*/ 	.dword	_ZN39_INTERNAL_31dbeca5_4_k_cu_e92b2cc0_43164cuda3std6ranges3__45__cpo9iter_moveE
	.align		8
        /*0058*/ 	.dword	_ZN39_INTERNAL_31dbeca5_4_k_cu_e92b2cc0_43164cute7productE
	.align		8
        /*0060*/ 	.dword	_ZN39_INTERNAL_31dbeca5_4_k_cu_e92b2cc0_43164cute1_E
	.align		8
        /*0068*/ 	.dword	$str$22
	.align		8
        /*0070*/ 	.dword	$str$23


//--------------------- .text._ZN7cutlass13device_kernelINS_4gemm6kernel13GemmUniversalIN4cute5tupleIJiiiiEEENS1_10collective13CollectiveMmaINS1_34MainloopSm90TmaGmmaWarpSpecializedILi3ENS5_IJNS4_1CILi1EEESB_SB_EEENS1_35KernelTmaWarpSpecializedCooperativeEEENS5_IJNSA_ILi128EEESF_SF_EEEaNS5_IJlSB_lEEEaSH_NS4_8TiledMMAINS4_8MMA_AtomIJNS4_4SM904GMMA27MMA_64x128x32_S32S8S8_SS_TNEEEENS4_6LayoutINS5_IJNSA_ILi2EEESB_SB_EEENS5_IJSB_NSA_ILi0EEESR_EEEEENS5_IJNS4_10UnderscoreESU_SU_EEEEENS4_13SM90_TMA_LOADENS4_14ComposedLayoutINS4_7SwizzleILi3ELi4ELi3EEENS4_18smem_ptr_flag_bitsILi8EEENSO_INS5_IJNSA_ILi8EEESF_EEENS5_IJSF_SB_EEEEEEEvNS4_8identityESX_S17_vS18_EENS_8epilogue10collective6detail29Sm90TmaWarpSpecializedAdapterINS1B_15DefaultEpilogueIaSH_SH_NS1A_6thread17LinearCombinationIaLi1EiiLNS1F_9ScaleType4KindE0ELNS_15FloatRoundStyleE2EaEENS1_15EpilogueDefaultEEEEEvvEEEEvNT_6ParamsE --------------------------
	.section	.text._ZN7cutlass13device_kernelINS_4gemm6kernel13GemmUniversalIN4cute5tupleIJiiiiEEENS1_10collective13CollectiveMmaINS1_34MainloopSm90TmaGmmaWarpSpecializedILi3ENS5_IJNS4_1CILi1EEESB_SB_EEENS1_35KernelTmaWarpSpecializedCooperativeEEENS5_IJNSA_ILi128EEESF_SF_EEEaNS5_IJlSB_lEEEaSH_NS4_8TiledMMAINS4_8MMA_AtomIJNS4_4SM904GMMA27MMA_64x128x32_S32S8S8_SS_TNEEEENS4_6LayoutINS5_IJNSA_ILi2EEESB_SB_EEENS5_IJSB_NSA_ILi0EEESR_EEEEENS5_IJNS4_10UnderscoreESU_SU_EEEEENS4_13SM90_TMA_LOADENS4_14ComposedLayoutINS4_7SwizzleILi3ELi4ELi3EEENS4_18smem_ptr_flag_bitsILi8EEENSO_INS5_IJNSA_ILi8EEESF_EEENS5_IJSF_SB_EEEEEEEvNS4_8identityESX_S17_vS18_EENS_8epilogue10collective6detail29Sm90TmaWarpSpecializedAdapterINS1B_15DefaultEpilogueIaSH_SH_NS1A_6thread17LinearCombinationIaLi1EiiLNS1F_9ScaleType4KindE0ELNS_15FloatRoundStyleE2EaEENS1_15EpilogueDefaultEEEEEvvEEEEvNT_6ParamsE,"ax",@progbits
	.align	128
.text._ZN7cutlass13device_kernelINS_4gemm6kernel13GemmUniversalIN4cute5tupleIJiiiiEEENS1_10collective13CollectiveMmaINS1_34MainloopSm90TmaGmmaWarpSpecializedILi3ENS5_IJNS4_1CILi1EEESB_SB_EEENS1_35KernelTmaWarpSpecializedCooperativeEEENS5_IJNSA_ILi128EEESF_SF_EEEaNS5_IJlSB_lEEEaSH_NS4_8TiledMMAINS4_8MMA_AtomIJNS4_4SM904GMMA27MMA_64x128x32_S32S8S8_SS_TNEEEENS4_6LayoutINS5_IJNSA_ILi2EEESB_SB_EEENS5_IJSB_NSA_ILi0EEESR_EEEEENS5_IJNS4_10UnderscoreESU_SU_EEEEENS4_13SM90_TMA_LOADENS4_14ComposedLayoutINS4_7SwizzleILi3ELi4ELi3EEENS4_18smem_ptr_flag_bitsILi8EEENSO_INS5_IJNSA_ILi8EEESF_EEENS5_IJSF_SB_EEEEEEEvNS4_8identityESX_S17_vS18_EENS_8epilogue10collective6detail29Sm90TmaWarpSpecializedAdapterINS1B_15DefaultEpilogueIaSH_SH_NS1A_6thread17LinearCombinationIaLi1EiiLNS1F_9ScaleType4KindE0ELNS_15FloatRoundStyleE2EaEENS1_15EpilogueDefaultEEEEEvvEEEEvNT_6ParamsE:
        .type           _ZN7cutlass13device_kernelINS_4gemm6kernel13GemmUniversalIN4cute5tupleIJiiiiEEENS1_10collective13CollectiveMmaINS1_34MainloopSm90TmaGmmaWarpSpecializedILi3ENS5_IJNS4_1CILi1EEESB_SB_EEENS1_35KernelTmaWarpSpecializedCooperativeEEENS5_IJNSA_ILi128EEESF_SF_EEEaNS5_IJlSB_lEEEaSH_NS4_8TiledMMAINS4_8MMA_AtomIJNS4_4SM904GMMA27MMA_64x128x32_S32S8S8_SS_TNEEEENS4_6LayoutINS5_IJNSA_ILi2EEESB_SB_EEENS5_IJSB_NSA_ILi0EEESR_EEEEENS5_IJNS4_10UnderscoreESU_SU_EEEEENS4_13SM90_TMA_LOADENS4_14ComposedLayoutINS4_7SwizzleILi3ELi4ELi3EEENS4_18smem_ptr_flag_bitsILi8EEENSO_INS5_IJNSA_ILi8EEESF_EEENS5_IJSF_SB_EEEEEEEvNS4_8identityESX_S17_vS18_EENS_8epilogue10collective6detail29Sm90TmaWarpSpecializedAdapterINS1B_15DefaultEpilogueIaSH_SH_NS1A_6thread17LinearCombinationIaLi1EiiLNS1F_9ScaleType4KindE0ELNS_15FloatRoundStyleE2EaEENS1_15EpilogueDefaultEEEEEvvEEEEvNT_6ParamsE,@function
        .size           _ZN7cutlass13device_kernelINS_4gemm6kernel13GemmUniversalIN4cute5tupleIJiiiiEEENS1_10collective13CollectiveMmaINS1_34MainloopSm90TmaGmmaWarpSpecializedILi3ENS5_IJNS4_1CILi1EEESB_SB_EEENS1_35KernelTmaWarpSpecializedCooperativeEEENS5_IJNSA_ILi128EEESF_SF_EEEaNS5_IJlSB_lEEEaSH_NS4_8TiledMMAINS4_8MMA_AtomIJNS4_4SM904GMMA27MMA_64x128x32_S32S8S8_SS_TNEEEENS4_6LayoutINS5_IJNSA_ILi2EEESB_SB_EEENS5_IJSB_NSA_ILi0EEESR_EEEEENS5_IJNS4_10UnderscoreESU_SU_EEEEENS4_13SM90_TMA_LOADENS4_14ComposedLayoutINS4_7SwizzleILi3ELi4ELi3EEENS4_18smem_ptr_flag_bitsILi8EEENSO_INS5_IJNSA_ILi8EEESF_EEENS5_IJSF_SB_EEEEEEEvNS4_8identityESX_S17_vS18_EENS_8epilogue10collective6detail29Sm90TmaWarpSpecializedAdapterINS1B_15DefaultEpilogueIaSH_SH_NS1A_6thread17LinearCombinationIaLi1EiiLNS1F_9ScaleType4KindE0ELNS_15FloatRoundStyleE2EaEENS1_15EpilogueDefaultEEEEEvvEEEEvNT_6ParamsE,(.L_x_196 - _ZN7cutlass13device_kernelINS_4gemm6kernel13GemmUniversalIN4cute5tupleIJiiiiEEENS1_10collective13CollectiveMmaINS1_34MainloopSm90TmaGmmaWarpSpecializedILi3ENS5_IJNS4_1CILi1EEESB_SB_EEENS1_35KernelTmaWarpSpecializedCooperativeEEENS5_IJNSA_ILi128EEESF_SF_EEEaNS5_IJlSB_lEEEaSH_NS4_8TiledMMAINS4_8MMA_AtomIJNS4_4SM904GMMA27MMA_64x128x32_S32S8S8_SS_TNEEEENS4_6LayoutINS5_IJNSA_ILi2EEESB_SB_EEENS5_IJSB_NSA_ILi0EEESR_EEEEENS5_IJNS4_10UnderscoreESU_SU_EEEEENS4_13SM90_TMA_LOADENS4_14ComposedLayoutINS4_7SwizzleILi3ELi4ELi3EEENS4_18smem_ptr_flag_bitsILi8EEENSO_INS5_IJNSA_ILi8EEESF_EEENS5_IJSF_SB_EEEEEEEvNS4_8identityESX_S17_vS18_EENS_8epilogue10collective6detail29Sm90TmaWarpSpecializedAdapterINS1B_15DefaultEpilogueIaSH_SH_NS1A_6thread17LinearCombinationIaLi1EiiLNS1F_9ScaleType4KindE0ELNS_15FloatRoundStyleE2EaEENS1_15EpilogueDefaultEEEEEvvEEEEvNT_6ParamsE)
        .other          _ZN7cutlass13device_kernelINS_4gemm6kernel13GemmUniversalIN4cute5tupleIJiiiiEEENS1_10collective13CollectiveMmaINS1_34MainloopSm90TmaGmmaWarpSpecializedILi3ENS5_IJNS4_1CILi1EEESB_SB_EEENS1_35KernelTmaWarpSpecializedCooperativeEEENS5_IJNSA_ILi128EEESF_SF_EEEaNS5_IJlSB_lEEEaSH_NS4_8TiledMMAINS4_8MMA_AtomIJNS4_4SM904GMMA27MMA_64x128x32_S32S8S8_SS_TNEEEENS4_6LayoutINS5_IJNSA_ILi2EEESB_SB_EEENS5_IJSB_NSA_ILi0EEESR_EEEEENS5_IJNS4_10UnderscoreESU_SU_EEEEENS4_13SM90_TMA_LOADENS4_14ComposedLayoutINS4_7SwizzleILi3ELi4ELi3EEENS4_18smem_ptr_flag_bitsILi8EEENSO_INS5_IJNSA_ILi8EEESF_EEENS5_IJSF_SB_EEEEEEEvNS4_8identityESX_S17_vS18_EENS_8epilogue10collective6detail29Sm90TmaWarpSpecializedAdapterINS1B_15DefaultEpilogueIaSH_SH_NS1A_6thread17LinearCombinationIaLi1EiiLNS1F_9ScaleType4KindE0ELNS_15FloatRoundStyleE2EaEENS1_15EpilogueDefaultEEEEEvvEEEEvNT_6ParamsE,@"STO_CUDA_ENTRY STV_DEFAULT"
_ZN7cutlass13device_kernelINS_4gemm6kernel13GemmUniversalIN4cute5tupleIJiiiiEEENS1_10collective13CollectiveMmaINS1_34MainloopSm90TmaGmmaWarpSpecializedILi3ENS5_IJNS4_1CILi1EEESB_SB_EEENS1_35KernelTmaWarpSpecializedCooperativeEEENS5_IJNSA_ILi128EEESF_SF_EEEaNS5_IJlSB_lEEEaSH_NS4_8TiledMMAINS4_8MMA_AtomIJNS4_4SM904GMMA27MMA_64x128x32_S32S8S8_SS_TNEEEENS4_6LayoutINS5_IJNSA_ILi2EEESB_SB_EEENS5_IJSB_NSA_ILi0EEESR_EEEEENS5_IJNS4_10UnderscoreESU_SU_EEEEENS4_13SM90_TMA_LOADENS4_14ComposedLayoutINS4_7SwizzleILi3ELi4ELi3EEENS4_18smem_ptr_flag_bitsILi8EEENSO_INS5_IJNSA_ILi8EEESF_EEENS5_IJSF_SB_EEEEEEEvNS4_8identityESX_S17_vS18_EENS_8epilogue10collective6detail29Sm90TmaWarpSpecializedAdapterINS1B_15DefaultEpilogueIaSH_SH_NS1A_6thread17LinearCombinationIaLi1EiiLNS1F_9ScaleType4KindE0ELNS_15FloatRoundStyleE2EaEENS1_15EpilogueDefaultEEEEEvvEEEEvNT_6ParamsE:
[----:B------:R-:W0:Y:S01]  /*0000*/  LDC R1, c[0x0][0x28] ;  /* 0x00000a00ff017b82 */ /* 0x000e220000000800 */
[----:B------:R-:W1:Y:S01]  /*0010*/  S2R R3, SR_TID.X ;  /* 0x0000000000037919 */ /* 0x000e620000002100 */
[----:B------:R-:W-:Y:S01]  /*0020*/  ELECT P0, URZ, PT ;  /* 0x00000000003f782f */ /* 0x000fe20003800000 */
[----:B------:R-:W-:Y:S01]  /*0030*/  BSSY B0, `(.L_x_0) ;  /* 0x000000f000007945 */ /* 0x000fe20003800000 */
[--C-:B-1----:R-:W-:Y:S02]  /*0040*/  SHF.R.U32.HI R0, RZ, 0x5, R3.reuse ;  /* 0x00000005ff007819 */ /* 0x102fe40000011603 */
[----:B------:R-:W-:-:S03]  /*0050*/  SHF.R.U32.HI R14, RZ, 0x7, R3 ;  /* 0x00000007ff0e7819 */ /* 0x000fc60000011603 */
[----:B------:R-:W1:Y:S04]  /*0060*/  SHFL.IDX PT, R4, R0, RZ, 0x1f ;  /* 0x00001fff00047589 */ /* 0x000e6800000e0000 */
[----:B------:R2:W3:Y:S01]  /*0070*/  SHFL.IDX PT, R10, R14, RZ, 0x1f ;  /* 0x00001fff0e0a7589 */ /* 0x0004e200000e0000 */
[----:B-1----:R-:W-:-:S13]  /*0080*/  ISETP.NE.OR P0, PT, R4, RZ, !P0 ;  /* 0x000000ff0400720c */ /* 0x002fda0004705670 */
[----:B0-23--:R-:W-:Y:S05]  /*0090*/  @P0 BRA `(.L_x_1) ;  /* 0x0000000000200947 */ /* 0x00dfea0003800000 */
[----:B------:R-:W-:Y:S02]  /*00a0*/  ULDC.64 UR4, c[0x0][0x198] ;  /* 0x0000660000047ab9 */ /* 0x000fe40000000a00 */
[----:B------:R-:W-:Y:S02]  /*00b0*/  UIADD3 UR6, UP0, UR4, 0xf0, URZ ;  /* 0x000000f004067890 */ /* 0x000fe4000ff1e03f */
[----:B------:R-:W-:Y:S02]  /*00c0*/  UIADD3 UR4, UP1, UR4, 0x1f0, URZ ;  /* 0x000001f004047890 */ /* 0x000fe4000ff3e03f */
[----:B------:R-:W-:Y:S02]  /*00d0*/  UIADD3.X UR7, URZ, UR5, URZ, UP0, !UPT ;  /* 0x000000053f077290 */ /* 0x000fe400087fe43f */
[----:B------:R-:W-:-:S07]  /*00e0*/  UIADD3.X UR5, URZ, UR5, URZ, UP1, !UPT ;  /* 0x000000053f057290 */ /* 0x000fce0008ffe43f */
[----:B------:R0:W-:Y:S02]  /*00f0*/  UTMACCTL.PF [UR6] ;  /* 0x00000000060079b9 */ /* 0x0001e40008040000 */
[----:B------:R0:W-:Y:S02]  /*0100*/  UTMACCTL.PF [UR4] ;  /* 0x00000000040079b9 */ /* 0x0001e40008040000 */
[----:B0-----:R-:W-:Y:S01]  /*0110*/  NOP ;  /* 0x0000000000007918 */ /* 0x001fe20000000000 */
.L_x_1:
[----:B------:R-:W-:Y:S05]  /*0120*/  BSYNC B0 ;  /* 0x0000000000007941 */ /* 0x000fea0003800000 */
.L_x_0:
[----:B------:R-:W0:Y:S02]  /*0130*/  SHFL.IDX PT, R2, R0, RZ, 0x1f ;  /* 0x00001fff00027589 */ /* 0x000e2400000e0000 */
[----:B0-----:R-:W-:-:S13]  /*0140*/  ISETP.NE.AND P0, PT, R2, RZ, PT ;  /* 0x000000ff0200720c */ /* 0x001fda0003f05270 */
[----:B------:R-:W-:Y:S05]  /*0150*/  @P0 BRA `(.L_x_2) ;  /* 0x0000000000500947 */ /* 0x000fea0003800000 */
[----:B------:R-:W0:Y:S01]  /*0160*/  S2UR UR8, SR_CgaCtaId ;  /* 0x00000000000879c3 */ /* 0x000e220000008800 */
[----:B------:R-:W-:Y:S01]  /*0170*/  UMOV UR4, 0x400 ;  /* 0x0000040000047882 */ /* 0x000fe20000000000 */
[----:B------:R-:W-:Y:S01]  /*0180*/  UMOV UR5, 0x1 ;  /* 0x0000000100057882 */ /* 0x000fe20000000000 */
[----:B------:R-:W-:Y:S01]  /*0190*/  UMOV UR6, 0x100 ;  /* 0x0000010000067882 */ /* 0x000fe20000000000 */
[----:B------:R-:W-:Y:S01]  /*01a0*/  ELECT P0, URZ, PT ;  /* 0x00000000003f782f */ /* 0x000fe20003800000 */
[----:B------:R-:W-:-:S04]  /*01b0*/  UIADD3 UR6, -UR6, 0x100000, URZ ;  /* 0x0010000006067890 */ /* 0x000fc8000fffe13f */
[----:B------:R-:W-:Y:S02]  /*01c0*/  USHF.L.U32 UR7, UR6, 0xb, URZ ;  /* 0x0000000b06077899 */ /* 0x000fe4000800063f */
[----:B------:R-:W-:Y:S02]  /*01d0*/  USHF.L.U32 UR6, UR6, 0x1, URZ ;  /* 0x0000000106067899 */ /* 0x000fe4000800063f */
[----:B0-----:R-:W-:Y:S02]  /*01e0*/  ULEA UR8, UR8, UR4, 0x18 ;  /* 0x0000000408087291 */ /* 0x001fe4000f8ec03f */
[----:B------:R-:W-:-:S04]  /*01f0*/  UIADD3 UR4, -UR5, 0x100000, URZ ;  /* 0x0010000005047890 */ /* 0x000fc8000fffe13f */
[----:B------:R-:W-:Y:S02]  /*0200*/  USHF.L.U32 UR5, UR4, 0xb, URZ ;  /* 0x0000000b04057899 */ /* 0x000fe4000800063f */
[----:B------:R-:W-:Y:S01]  /*0210*/  USHF.L.U32 UR4, UR4, 0x1, URZ ;  /* 0x0000000104047899 */ /* 0x000fe2000800063f */
[----:B------:R-:W0:Y:S11]  /*0220*/  FENCE.VIEW.ASYNC.S ;  /* 0x00000000000073c6 */ /* 0x000e360000000000 */
[----:B0-----:R0:W1:Y:S01]  /*0230*/  SYNCS.EXCH.64 URZ, [UR8], UR4 ;  /* 0x00000004083f75b2 */ /* 0x0010620008000100 */
[----:B------:R0:W2:Y:S01]  /*0240*/  SYNCS.EXCH.64 URZ, [UR8+0x18], UR6 ;  /* 0x00001806083f75b2 */ /* 0x0000a20008000100 */
[----:B------:R0:W3:Y:S01]  /*0250*/  SYNCS.EXCH.64 URZ, [UR8+0x8], UR4 ;  /* 0x00000804083f75b2 */ /* 0x0000e20008000100 */
[----:B------:R0:W4:Y:S01]  /*0260*/  SYNCS.EXCH.64 URZ, [UR8+0x20], UR6 ;  /* 0x00002006083f75b2 */ /* 0x0001220008000100 */
[----:B------:R0:W0:Y:S01]  /*0270*/  SYNCS.EXCH.64 URZ, [UR8+0x10], UR4 ;  /* 0x00001004083f75b2 */ /* 0x0000220008000100 */
[----:B------:R0:W0:Y:S01]  /*0280*/  SYNCS.EXCH.64 URZ, [UR8+0x28], UR6 ;  /* 0x00002806083f75b2 */ /* 0x0000220008000100 */
[----:B------:R-:W-:Y:S01]  /*0290*/  NOP ;  /* 0x0000000000007918 */ /* 0x000fe20000000000 */
.L_x_2:
[----:B------:R-:W5:Y:S01]  /*02a0*/  SHFL.IDX PT, R0, R0, RZ, 0x1f ;  /* 0x00001fff00007589 */ /* 0x000f6200000e0000 */
[----:B------:R-:W-:Y:S01]  /*02b0*/  ELECT P0, URZ, PT ;  /* 0x00000000003f782f */ /* 0x000fe20003800000 */
[----:B------:R-:W1:Y:S01]  /*02c0*/  LDC R2, c[0x0][0x65c] ;  /* 0x00019700ff027b82 */ /* 0x000e620000000800 */
[----:B------:R-:W-:Y:S01]  /*02d0*/  SHF.R.S32.HI R7, RZ, 0x1f, R4 ;  /* 0x0000001fff077819 */ /* 0x000fe20000011404 */
[----:B------:R-:W2:Y:S01]  /*02e0*/  S2R R5, SR_CTAID.Y ;  /* 0x0000000000057919 */ /* 0x000ea20000002600 */
[----:B0-----:R-:W-:Y:S01]  /*02f0*/  UMOV UR4, 0x20 ;  /* 0x0000002000047882 */ /* 0x001fe20000000000 */
[----:B------:R-:W-:Y:S01]  /*0300*/  NOP ;  /* 0x0000000000007918 */ /* 0x000fe20000000000 */
[----:B------:R-:W-:Y:S01]  /*0310*/  LEA.HI R7, R7, R4, RZ, 0x2 ;  /* 0x0000000407077211 */ /* 0x000fe200078f10ff */
[----:B------:R-:W0:Y:S01]  /*0320*/  S2R R6, SR_CTAID.X ;  /* 0x0000000000067919 */ /* 0x000e220000002500 */
[----:B------:R-:W-:Y:S01]  /*0330*/  ISETP.NE.AND P2, PT, R10, RZ, PT ;  /* 0x000000ff0a00720c */ /* 0x000fe20003f45270 */
[----:B------:R-:W-:Y:S01]  /*0340*/  NOP ;  /* 0x0000000000007918 */ /* 0x000fe20000000000 */
[----:B------:R-:W-:-:S02]  /*0350*/  LOP3.LUT R7, R7, 0xfffffffc, RZ, 0xc0, !PT ;  /* 0xfffffffc07077812 */ /* 0x000fc400078ec0ff */
[----:B-----5:R-:W-:Y:S02]  /*0360*/  ISETP.NE.OR P0, PT, R0, RZ, !P0 ;  /* 0x000000ff0000720c */ /* 0x020fe40004705670 */
[----:B-1----:R-:W-:-:S04]  /*0370*/  ISETP.NE.AND P3, PT, R2, 0x1, PT ;  /* 0x000000010200780c */ /* 0x002fc80003f65270 */
[----:B------:R-:W-:Y:S01]  /*0380*/  P2R R0, PR, RZ, 0x8 ;  /* 0x00000008ff007803 */ /* 0x000fe20000000000 */
[----:B------:R-:W-:Y:S01]  /*0390*/  IMAD.IADD R0, R4, 0x1, -R7 ;  /* 0x0000000104007824 */ /* 0x000fe200078e0a07 */
[----:B------:R-:W-:Y:S01]  /*03a0*/  LOP3.LUT R4, R3, 0x7f, RZ, 0xc0, !PT ;  /* 0x0000007f03047812 */ /* 0x000fe200078ec0ff */
[----:B------:R-:W-:-:S03]  /*03b0*/  IMAD.MOV.U32 R7, RZ, RZ, RZ ;  /* 0x000000ffff077224 */ /* 0x000fc600078e00ff */
[----:B------:R-:W-:Y:S01]  /*03c0*/  ISETP.NE.AND P1, PT, R0, 0x3, PT ;  /* 0x000000030000780c */ /* 0x000fe20003f25270 */
[----:B------:R-:W-:Y:S01]  /*03d0*/  VOTEU.ALL UP0, P0 ;  /* 0x00000000003f7886 */ /* 0x000fe20000000000 */
[----:B------:R-:W-:Y:S01]  /*03e0*/  VOTEU.ALL UP1, P0 ;  /* 0x00000000003f7886 */ /* 0x000fe20000020000 */
[----:B------:R-:W0:Y:S01]  /*03f0*/  @P3 LDC R17, c[0x0][0x10] ;  /* 0x00000400ff113b82 */ /* 0x000e220000000800 */
[----:B--2---:R-:W-:Y:S02]  /*0400*/  @P3 IMAD.MOV.U32 R8, RZ, RZ, R5 ;  /* 0x000000ffff083224 */ /* 0x004fe400078e0005 */
[----:B------:R-:W-:Y:S01]  /*0410*/  @!UP0 UMOV UR6, 0x400 ;  /* 0x0000040000068882 */ /* 0x000fe20000000000 */
[----:B------:R-:W-:-:S04]  /*0420*/  @!UP0 UIADD3 UR4, -UR4, 0x100000, URZ ;  /* 0x0010000004048890 */ /* 0x000fc8000fffe13f */
[----:B------:R-:W-:Y:S02]  /*0430*/  @!UP0 USHF.L.U32 UR5, UR4, 0xb, URZ ;  /* 0x0000000b04058899 */ /* 0x000fe4000800063f */
[----:B------:R-:W-:Y:S01]  /*0440*/  @!UP0 USHF.L.U32 UR4, UR4, 0x1, URZ ;  /* 0x0000000104048899 */ /* 0x000fe2000800063f */
[----:B------:R-:W-:Y:S01]  /*0450*/  @P3 IMAD.MOV.U32 R9, RZ, RZ, RZ ;  /* 0x000000ffff093224 */ /* 0x000fe200078e00ff */
[----:B------:R-:W1:Y:S08]  /*0460*/  @!UP0 S2UR UR7, SR_CgaCtaId ;  /* 0x00000000000789c3 */ /* 0x000e700000008800 */
[----:B------:R-:W2:Y:S01]  /*0470*/  @!P3 LDC R11, c[0x0][0xc] ;  /* 0x00000300ff0bbb82 */ /* 0x000ea20000000800 */
[----:B0-----:R-:W-:Y:S01]  /*0480*/  @P3 IMAD.WIDE.U32 R16, R6, R17, R8 ;  /* 0x0000001106103225 */ /* 0x001fe200078e0008 */
[----:B-1----:R-:W-:Y:S01]  /*0490*/  @!UP0 ULEA UR8, UR7, UR6, 0x18 ;  /* 0x0000000607088291 */ /* 0x002fe2000f8ec03f */
[----:B------:R-:W-:-:S02]  /*04a0*/  VOTEU.ALL UP0, P0 ;  /* 0x00000000003f7886 */ /* 0x000fc40000000000 */
[----:B------:R-:W-:Y:S01]  /*04b0*/  ULDC UR6, c[0x0][0xc] ;  /* 0x0000030000067ab9 */ /* 0x000fe20000000800 */
[----:B------:R-:W-:Y:S01]  /*04c0*/  ISETP.EQ.OR P0, PT, R0, RZ, !P1 ;  /* 0x000000ff0000720c */ /* 0x000fe20004f02670 */
[----:B------:R-:W-:-:S03]  /*04d0*/  ULDC UR7, c[0x0][0x10] ;  /* 0x0000040000077ab9 */ /* 0x000fc60000000800 */
[C---:B------:R-:W-:Y:S01]  /*04e0*/  ISETP.EQ.AND P0, PT, R10.reuse, RZ, P0 ;  /* 0x000000ff0a00720c */ /* 0x040fe20000702270 */
[----:B------:R-:W-:Y:S02]  /*04f0*/  VIADD R10, R10, 0xffffffff ;  /* 0xffffffff0a0a7836 */ /* 0x000fe40000000000 */
[----:B--2---:R-:W-:Y:S01]  /*0500*/  @!P3 IMAD.WIDE.U32 R8, R11, R5, R6 ;  /* 0x000000050b08b225 */ /* 0x004fe200078e0006 */
[----:B------:R-:W0:Y:S02]  /*0510*/  FENCE.VIEW.ASYNC.S ;  /* 0x00000000000073c6 */ /* 0x000e240000000000 */
[----:B0-----:R-:W3:Y:S01]  /*0520*/  @!UP0 SYNCS.EXCH.64 URZ, [UR8+0x40], UR4 ;  /* 0x00004004083f85b2 */ /* 0x001ee20008000100 */
[----:B------:R-:W-:Y:S01]  /*0530*/  SEL R18, RZ, 0x1, !P0 ;  /* 0x00000001ff127807 */ /* 0x000fe20004000000 */
[----:B------:R-:W-:Y:S01]  /*0540*/  @P3 IMAD.MOV.U32 R11, RZ, RZ, RZ ;  /* 0x000000ffff0b3224 */ /* 0x000fe200078e00ff */
[----:B------:R-:W-:Y:S01]  /*0550*/  ISETP.GE.U32.AND P1, PT, R10, 0x2, PT ;  /* 0x000000020a00780c */ /* 0x000fe20003f26070 */
[----:B------:R-:W-:-:S02]  /*0560*/  @!P3 IMAD.MOV.U32 R16, RZ, RZ, R8 ;  /* 0x000000ffff10b224 */ /* 0x000fc400078e0008 */
[----:B------:R-:W-:Y:S01]  /*0570*/  @P3 IMAD.IADD R17, R17, 0x1, R11 ;  /* 0x0000000111113824 */ /* 0x000fe200078e020b */
[----:B------:R-:W-:Y:S01]  /*0580*/  SEL R18, R18, 0x2, P1 ;  /* 0x0000000212127807 */ /* 0x000fe20000800000 */
[----:B------:R-:W-:Y:S01]  /*0590*/  @!P3 IMAD.MOV.U32 R17, RZ, RZ, R9 ;  /* 0x000000ffff11b224 */ /* 0x000fe200078e0009 */
[----:B------:R0:W3:Y:S01]  /*05a0*/  @!UP1 SYNCS.EXCH.64 URZ, [UR8+0x48], UR4 ;  /* 0x00004804083f95b2 */ /* 0x0000e20008000100 */
[----:B------:R-:W-:Y:S01]  /*05b0*/  NOP ;  /* 0x0000000000007918 */ /* 0x000fe20000000000 */
[----:B0-----:R-:W-:-:S03]  /*05c0*/  UIMAD.WIDE.U32 UR4, UR6, UR7, URZ ;  /* 0x00000007060472a5 */ /* 0x001fc6000f8e003f */
[----:B------:R-:W-:Y:S02]  /*05d0*/  ULDC UR6, c[0x0][0x14] ;  /* 0x0000050000067ab9 */ /* 0x000fe40000000800 */
[----:B------:R-:W-:Y:S02]  /*05e0*/  UIMAD.WIDE.U32 UR36, UR4, UR6, URZ ;  /* 0x00000006042472a5 */ /* 0x000fe4000f8e003f */
[----:B------:R-:W-:-:S04]  /*05f0*/  UIMAD UR42, UR5, UR6, URZ ;  /* 0x00000006052a72a4 */ /* 0x000fc8000f8e023f */
[----:B------:R-:W-:Y:S01]  /*0600*/  UIADD3 UR42, UR37, UR42, URZ ;  /* 0x0000002a252a7290 */ /* 0x000fe2000fffe03f */
[----:B---34-:R-:W-:Y:S06]  /*0610*/  BAR.SYNC.DEFER_BLOCKING 0x0 ;  /* 0x0000000000007b1d */ /* 0x018fec0000010000 */
[----:B------:R-:W-:Y:S05]  /*0620*/  @!P2 BRA `(.L_x_3) ;  /* 0x000000500030a947 */ /* 0x000fea0003800000 */
[----:B------:R-:W-:-:S13]  /*0630*/  ISETP.GT.U32.AND P0, PT, R10, 0x1, PT ;  /* 0x000000010a00780c */ /* 0x000fda0003f04070 */
[----:B------:R-:W-:Y:S05]  /*0640*/  @P0 EXIT ;  /* 0x000000000000094d */ /* 0x000fea0003800000 */
[----:B------:R-:W-:Y:S01]  /*0650*/  ULDC.64 UR4, c[0x0][0x650] ;  /* 0x0001940000047ab9 */ /* 0x000fe20000000a00 */
[----:B------:R-:W-:Y:S01]  /*0660*/  PRMT R0, RZ, 0x7610, R0 ;  /* 0x00007610ff007816 */ /* 0x000fe20000000000 */
[----:B------:R-:W-:Y:S01]  /*0670*/  IMAD.MOV.U32 R99, RZ, RZ, -0x1 ;  /* 0xffffffffff637424 */ /* 0x000fe200078e00ff */
[----:B------:R-:W-:Y:S01]  /*0680*/  ISETP.GE.U32.AND P0, PT, R16, UR4, PT ;  /* 0x0000000410007c0c */ /* 0x000fe2000bf06070 */
[----:B------:R-:W-:Y:S02]  /*0690*/  IMAD.MOV.U32 R98, RZ, RZ, -0x1 ;  /* 0xffffffffff627424 */ /* 0x000fe400078e00ff */
[----:B------:R-:W-:Y:S01]  /*06a0*/  IMAD.MOV.U32 R97, RZ, RZ, -0x1 ;  /* 0xffffffffff617424 */ /* 0x000fe200078e00ff */
[----:B------:R-:W-:-:S13]  /*06b0*/  ISETP.GE.U32.AND.EX P0, PT, R17, UR5, PT, P0 ;  /* 0x0000000511007c0c */ /* 0x000fda000bf06100 */
[----:B------:R-:W-:Y:S05]  /*06c0*/  @P0 BRA `(.L_x_4) ;  /* 0x0000000400540947 */ /* 0x000fea0003800000 */
[----:B------:R-:W0:Y:S01]  /*06d0*/  LDC.64 R20, c[0x0][0x628] ;  /* 0x00018a00ff147b82 */ /* 0x000e220000000a00 */
[----:B------:R-:W-:Y:S02]  /*06e0*/  IMAD.MOV.U32 R8, RZ, RZ, R16 ;  /* 0x000000ffff087224 */ /* 0x000fe400078e0010 */
[----:B------:R-:W-:-:S05]  /*06f0*/  IMAD.MOV.U32 R9, RZ, RZ, R17 ;  /* 0x000000ffff097224 */ /* 0x000fca00078e0011 */
[----:B------:R-:W1:Y:S08]  /*0700*/  LDC R0, c[0x0][0x630] ;  /* 0x00018c00ff007b82 */ /* 0x000e700000000800 */
[----:B------:R-:W2:Y:S01]  /*0710*/  LDC.64 R22, c[0x0][0x620] ;  /* 0x00018800ff167b82 */ /* 0x000ea20000000a00 */
[----:B0-----:R-:W-:-:S04]  /*0720*/  ISETP.NE.U32.AND P0, PT, R20, RZ, PT ;  /* 0x000000ff1400720c */ /* 0x001fc80003f05070 */
[----:B------:R-:W-:-:S13]  /*0730*/  ISETP.NE.AND.EX P0, PT, R21, RZ, PT, P0 ;  /* 0x000000ff1500720c */ /* 0x000fda0003f05300 */
[----:B-12---:R-:W-:Y:S05]  /*0740*/  @!P0 BRA `(.L_x_5) ;  /* 0x0000000000288947 */ /* 0x006fea0003800000 */
[----:B------:R-:W0:Y:S02]  /*0750*/  LDC R13, c[0x0][0x634] ;  /* 0x00018d00ff0d7b82 */ /* 0x000e240000000800 */
[----:B0-----:R-:W-:-:S05]  /*0760*/  IADD3 R13, P0, R16, R13, RZ ;  /* 0x0000000d100d7210 */ /* 0x001fca0007f1e0ff */
[----:B------:R-:W-:-:S04]  /*0770*/  IMAD.X R15, RZ, RZ, R17, P0 ;  /* 0x000000ffff0f7224 */ /* 0x000fc800000e0611 */
[----:B------:R-:W-:-:S04]  /*0780*/  IMAD.WIDE.U32 R8, R15, R20, RZ ;  /* 0x000000140f087225 */ /* 0x000fc800078e00ff */
[----:B------:R-:W-:-:S04]  /*0790*/  IMAD.WIDE.U32 R10, P0, R13, R21, R8 ;  /* 0x000000150d0a7225 */ /* 0x000fc80007800008 */
[----:B------:R-:W-:-:S04]  /*07a0*/  IMAD.WIDE.U32 R8, R13, R20, RZ ;  /* 0x000000140d087225 */ /* 0x000fc800078e00ff */
[----:B------:R-:W-:Y:S01]  /*07b0*/  IMAD.X R13, RZ, RZ, RZ, P0 ;  /* 0x000000ffff0d7224 */ /* 0x000fe200000e06ff */
[----:B------:R-:W-:Y:S01]  /*07c0*/  IADD3 RZ, P0, R9, R10, RZ ;  /* 0x0000000a09ff7210 */ /* 0x000fe20007f1e0ff */
[----:B------:R-:W-:-:S04]  /*07d0*/  IMAD.MOV.U32 R12, RZ, RZ, R11 ;  /* 0x000000ffff0c7224 */ /* 0x000fc800078e000b */
[----:B------:R-:W-:-:S08]  /*07e0*/  IMAD.WIDE.U32.X R8, R15, R21, R12, P0 ;  /* 0x000000150f087225 */ /* 0x000fd000000e040c */
.L_x_5:
[-CC-:B------:R-:W-:Y:S01]  /*07f0*/  SHF.R.U64 R97, R8, R0.reuse, R9.reuse ;  /* 0x0000000008617219 */ /* 0x180fe20000001209 */
[----:B------:R-:W0:Y:S01]  /*0800*/  LDC R12, c[0x0][0x618] ;  /* 0x00018600ff0c7b82 */ /* 0x000e220000000800 */
[----:B------:R-:W-:Y:S01]  /*0810*/  SHF.R.U32.HI R7, RZ, R0, R9 ;  /* 0x00000000ff077219 */ /* 0x000fe20000011609 */
[----:B------:R-:W-:Y:S01]  /*0820*/  ULDC UR4, c[0x0][0x150] ;  /* 0x0000540000047ab9 */ /* 0x000fe20000000800 */
[----:B------:R-:W-:Y:S02]  /*0830*/  IADD3 R11, P0, RZ, -R97, RZ ;  /* 0x80000061ff0b7210 */ /* 0x000fe40007f1e0ff */
[----:B------:R-:W-:-:S03]  /*0840*/  I2FP.F32.U32 R0, R6 ;  /* 0x0000000600007245 */ /* 0x000fc60000201000 */
[----:B------:R-:W1:Y:S01]  /*0850*/  LDC.64 R30, c[0x0][0x640] ;  /* 0x00019000ff1e7b82 */ /* 0x000e620000000a00 */
[----:B------:R-:W-:Y:S02]  /*0860*/  IMAD.X R13, RZ, RZ, ~R7, P0 ;  /* 0x000000ffff0d7224 */ /* 0x000fe400000e0e07 */
[----:B------:R-:W-:Y:S01]  /*0870*/  FMUL R0, R0, UR4 ;  /* 0x0000000400007c20 */ /* 0x000fe20008400000 */
[----:B------:R-:W-:Y:S01]  /*0880*/  IMAD.WIDE.U32 R8, R11, R22, R16 ;  /* 0x000000160b087225 */ /* 0x000fe200078e0010 */
[----:B------:R-:W-:-:S03]  /*0890*/  ULDC UR4, c[0x0][0x154] ;  /* 0x0000550000047ab9 */ /* 0x000fc60000000800 */
[----:B------:R-:W-:Y:S01]  /*08a0*/  IMAD R10, R13, R22, RZ ;  /* 0x000000160d0a7224 */ /* 0x000fe200078e02ff */
[----:B------:R-:W2:Y:S01]  /*08b0*/  LDC R7, c[0x0][0x144] ;  /* 0x00005100ff077b82 */ /* 0x000ea20000000800 */
[----:B------:R-:W3:Y:S02]  /*08c0*/  F2I.U32.TRUNC.NTZ R0, R0 ;  /* 0x0000000000007305 */ /* 0x000ee4000020f000 */
[----:B------:R-:W-:-:S04]  /*08d0*/  IMAD R11, R11, R23, R10 ;  /* 0x000000170b0b7224 */ /* 0x000fc800078e020a */
[----:B------:R-:W-:Y:S01]  /*08e0*/  IMAD.IADD R9, R9, 0x1, R11 ;  /* 0x0000000109097824 */ /* 0x000fe200078e020b */
[----:B------:R-:W4:Y:S01]  /*08f0*/  LDC R24, c[0x0][0x608] ;  /* 0x00018200ff187b82 */ /* 0x000f220000000800 */
[----:B------:R-:W-:-:S03]  /*0900*/  IMAD.MOV.U32 R11, RZ, RZ, -0x1 ;  /* 0xffffffffff0b7424 */ /* 0x000fc600078e00ff */
[-CC-:B0-----:R-:W-:Y:S02]  /*0910*/  SHF.R.U64 R22, R8, R12.reuse, R9.reuse ;  /* 0x0000000c08167219 */ /* 0x181fe40000001209 */
[----:B------:R-:W-:Y:S02]  /*0920*/  I2FP.F32.U32 R8, R5 ;  /* 0x0000000500087245 */ /* 0x000fe40000201000 */
[----:B------:R-:W0:Y:S01]  /*0930*/  LDC R28, c[0x0][0x658] ;  /* 0x00019600ff1c7b82 */ /* 0x000e220000000800 */
[----:B-1----:R-:W-:Y:S01]  /*0940*/  ISETP.NE.U32.AND P0, PT, R30, RZ, PT ;  /* 0x000000ff1e00720c */ /* 0x002fe20003f05070 */
[----:B---3--:R-:W-:Y:S02]  /*0950*/  IMAD.MOV R10, RZ, RZ, -R0 ;  /* 0x000000ffff0a7224 */ /* 0x008fe400078e0a00 */
[----:B------:R-:W-:Y:S01]  /*0960*/  FMUL R8, R8, UR4 ;  /* 0x0000000408087c20 */ /* 0x000fe20008400000 */
[----:B------:R-:W-:Y:S02]  /*0970*/  SHF.R.U32.HI R9, RZ, R12, R9 ;  /* 0x0000000cff097219 */ /* 0x000fe40000011609 */
[----:B------:R-:W-:Y:S01]  /*0980*/  ISETP.NE.AND.EX P0, PT, R31, RZ, PT, P0 ;  /* 0x000000ff1f00720c */ /* 0x000fe20003f05300 */
[----:B------:R1:W3:Y:S01]  /*0990*/  F2I.U32.TRUNC.NTZ R15, R8 ;  /* 0x00000008000f7305 */ /* 0x0002e2000020f000 */
[----:B------:R-:W1:Y:S01]  /*09a0*/  LDC R20, c[0x0][0x148] ;  /* 0x00005200ff147b82 */ /* 0x000e620000000800 */
[----:B--2---:R-:W-:-:S07]  /*09b0*/  IMAD R0, R7, R10, R6 ;  /* 0x0000000a07007224 */ /* 0x004fce00078e0206 */
[----:B------:R-:W2:Y:S01]  /*09c0*/  LDC R26, c[0x0][0x600] ;  /* 0x00018000ff1a7b82 */ /* 0x000ea20000000800 */
[-CC-:B----4-:R-:W-:Y:S02]  /*09d0*/  SHF.R.U64 R32, R22, R24.reuse, R9.reuse ;  /* 0x0000001816207219 */ /* 0x190fe40000001209 */
[----:B------:R-:W-:Y:S01]  /*09e0*/  SHF.R.U32.HI R7, RZ, R24, R9 ;  /* 0x00000018ff077219 */ /* 0x000fe20000011609 */
[----:B------:R-:W-:-:S04]  /*09f0*/  IMAD.MOV.U32 R9, RZ, RZ, 0x1 ;  /* 0x00000001ff097424 */ /* 0x000fc800078e00ff */
[----:B------:R-:W4:Y:S01]  /*0a00*/  LDC R21, c[0x0][0x648] ;  /* 0x00019200ff157b82 */ /* 0x000f220000000800 */
[-C--:B0-----:R-:W-:Y:S02]  /*0a10*/  SHF.L.U32 R6, R11, R28.reuse, RZ ;  /* 0x0000001c0b067219 */ /* 0x081fe400000006ff */
[--C-:B------:R-:W-:Y:S02]  /*0a20*/  SHF.R.U64 R24, R32, R28, R7.reuse ;  /* 0x0000001c20187219 */ /* 0x100fe40000001207 */
[----:B------:R-:W-:Y:S02]  /*0a30*/  LOP3.LUT R13, RZ, R6, RZ, 0x33, !PT ;  /* 0x00000006ff0d7212 */ /* 0x000fe400078e33ff */
[-C--:B------:R-:W-:Y:S01]  /*0a40*/  SHF.R.U32.HI R7, RZ, R28.reuse, R7 ;  /* 0x0000001cff077219 */ /* 0x080fe20000011607 */
[----:B------:R-:W0:Y:S01]  /*0a50*/  LDC R23, c[0x0][0x638] ;  /* 0x00018e00ff177b82 */ /* 0x000e220000000800 */
[----:B------:R-:W-:Y:S01]  /*0a60*/  SHF.L.U32 R12, R9, R28, RZ ;  /* 0x0000001c090c7219 */ /* 0x000fe200000006ff */
[----:B------:R-:W-:-:S06]  /*0a70*/  IMAD.MOV.U32 R6, RZ, RZ, R24 ;  /* 0x000000ffff067224 */ /* 0x000fcc00078e0018 */
[----:B------:R-:W0:Y:S01]  /*0a80*/  LDC R99, c[0x0][0x610] ;  /* 0x00018400ff637b82 */ /* 0x000e220000000800 */
[----:B-1-3--:R-:W-:Y:S05]  /*0a90*/  @!P0 BRA `(.L_x_6) ;  /* 0x0000000000288947 */ /* 0x00afea0003800000 */
[----:B------:R-:W1:Y:S02]  /*0aa0*/  LDC R11, c[0x0][0x64c] ;  /* 0x00019300ff0b7b82 */ /* 0x000e640000000800 */
[----:B-1----:R-:W-:-:S05]  /*0ab0*/  IADD3 R11, P0, R24, R11, RZ ;  /* 0x0000000b180b7210 */ /* 0x002fca0007f1e0ff */
        /* <DEDUP_REMOVED lines=8> */
.L_x_6:
[----:B----4-:R-:W-:Y:S01]  /*0b40*/  SHF.R.U64 R6, R6, R21, R7 ;  /* 0x0000001506067219 */ /* 0x010fe20000001207 */
[----:B--2---:R-:W-:Y:S01]  /*0b50*/  VIADD R7, R26, 0xffffffff ;  /* 0xffffffff1a077836 */ /* 0x004fe20000000000 */
[----:B------:R-:W-:Y:S01]  /*0b60*/  LOP3.LUT R13, R32, R13, RZ, 0xc0, !PT ;  /* 0x0000000d200d7212 */ /* 0x000fe200078ec0ff */
[----:B------:R-:W-:Y:S02]  /*0b70*/  IMAD.MOV R15, RZ, RZ, -R15 ;  /* 0x000000ffff0f7224 */ /* 0x000fe400078e0a0f */
[----:B------:R-:W-:Y:S02]  /*0b80*/  IMAD.MOV R8, RZ, RZ, -R6 ;  /* 0x000000ffff087224 */ /* 0x000fe400078e0a06 */
[----:B------:R-:W-:Y:S01]  /*0b90*/  IMAD R13, R12, R6, R13 ;  /* 0x000000060c0d7224 */ /* 0x000fe200078e020d */
[----:B------:R-:W-:Y:S01]  /*0ba0*/  LOP3.LUT R6, R22, R7, RZ, 0xc0, !PT ;  /* 0x0000000716067212 */ /* 0x000fe200078ec0ff */
[----:B------:R-:W-:Y:S02]  /*0bb0*/  @P3 IMAD R0, R20, R15, R5 ;  /* 0x0000000f14003224 */ /* 0x000fe400078e0205 */
[----:B0-----:R-:W-:-:S02]  /*0bc0*/  IMAD R5, R8, R23, R24 ;  /* 0x0000001708057224 */ /* 0x001fc400078e0218 */
[----:B------:R-:W-:Y:S02]  /*0bd0*/  IMAD R99, R13, R99, R0 ;  /* 0x000000630d637224 */ /* 0x000fe400078e0200 */
[----:B------:R-:W-:Y:S02]  /*0be0*/  IMAD R6, R5, R26, R6 ;  /* 0x0000001a05067224 */ /* 0x000fe400078e0206 */
[----:B------:R-:W-:-:S03]  /*0bf0*/  IMAD.MOV.U32 R0, RZ, RZ, 0x1 ;  /* 0x00000001ff007424 */ /* 0x000fc600078e00ff */
[----:B------:R-:W-:Y:S02]  /*0c00*/  SEL R98, R6, R99, !P3 ;  /* 0x0000006306627207 */ /* 0x000fe40005800000 */
[----:B------:R-:W-:-:S07]  /*0c10*/  SEL R99, R99, R6, !P3 ;  /* 0x0000000663637207 */ /* 0x000fce0005800000 */
.L_x_4:
[----:B------:R-:W-:-:S08]  /*0c20*/  NOP ;  /* 0x0000000000007918 */ /* 0x000fd00000000000 */
[----:B------:R-:W0:Y:S02]  /*0c30*/  USETMAXREG.TRY_ALLOC.CTAPOOL UP0, 0xe8 ;  /* 0x000000e8000079c8 */ /* 0x000e240008000600 */
[----:B0-----:R-:W-:-:S13]  /*0c40*/  PLOP3.LUT P0, PT, PT, PT, UP0, 0x80, 0x0 ;  /* 0x000000000000781c */ /* 0x001fda0003f0f008 */
[----:B------:R-:W-:Y:S05]  /*0c50*/  @!P0 BRA `(.L_x_4) ;  /* 0xfffffffc00f08947 */ /* 0x000fea000383ffff */
[----:B------:R-:W-:Y:S01]  /*0c60*/  ULDC.64 UR4, c[0x0][0x598] ;  /* 0x0001660000047ab9 */ /* 0x000fe20000000a00 */
[----:B------:R-:W-:Y:S01]  /*0c70*/  ULDC.64 UR38, c[0x0][0x208] ;  /* 0x0000820000267ab9 */ /* 0x000fe20000000a00 */
[----:B------:R-:W-:-:S04]  /*0c80*/  ISETP.NE.U32.AND P0, PT, RZ, UR4, PT ;  /* 0x00000004ff007c0c */ /* 0x000fc8000bf05070 */
[----:B------:R-:W-:-:S13]  /*0c90*/  ISETP.NE.AND.EX P0, PT, RZ, UR5, PT, P0 ;  /* 0x00000005ff007c0c */ /* 0x000fda000bf05300 */
[----:B------:R-:W-:Y:S05]  /*0ca0*/  @!P0 BRA `(.L_x_7) ;  /* 0x00000000001c8947 */ /* 0x000fea0003800000 */
[----:B------:R-:W0:Y:S02]  /*0cb0*/  LDC.64 R6, c[0x0][0x598] ;  /* 0x00016600ff067b82 */ /* 0x000e240000000a00 */
[----:B0-----:R-:W2:Y:S02]  /*0cc0*/  LDG.E.64 R6, desc[UR38][R6.64] ;  /* 0x0000002606067981 */ /* 0x001ea4000c1e1b00 */
[----:B--2---:R-:W-:-:S04]  /*0cd0*/  ISETP.NE.U32.AND P0, PT, R6, RZ, PT ;  /* 0x000000ff0600720c */ /* 0x004fc80003f05070 */
[----:B------:R-:W-:-:S13]  /*0ce0*/  ISETP.NE.AND.EX P0, PT, R7, RZ, PT, P0 ;  /* 0x000000ff0700720c */ /* 0x000fda0003f05300 */
[----:B------:R-:W-:Y:S05]  /*0cf0*/  @!P0 BRA `(.L_x_7) ;  /* 0x0000000000088947 */ /* 0x000fea0003800000 */
[----:B------:R0:W5:Y:S01]  /*0d00*/  LD.E R19, desc[UR38][R6.64] ;  /* 0x0000002606137980 */ /* 0x000162000c101900 */
[----:B------:R-:W-:Y:S05]  /*0d10*/  BRA `(.L_x_8) ;  /* 0x0000000000247947 */ /* 0x000fea0003800000 */
.L_x_7:
[----:B------:R-:W-:Y:S02]  /*0d20*/  ULDC.64 UR4, c[0x0][0x588] ;  /* 0x0001620000047ab9 */ /* 0x000fe40000000a00 */
[----:B------:R-:W-:-:S04]  /*0d30*/  ISETP.NE.U32.AND P0, PT, RZ, UR4, PT ;  /* 0x00000004ff007c0c */ /* 0x000fc8000bf05070 */
[----:B------:R-:W-:-:S13]  /*0d40*/  ISETP.NE.AND.EX P0, PT, RZ, UR5, PT, P0 ;  /* 0x00000005ff007c0c */ /* 0x000fda000bf05300 */
[----:B------:R-:W-:Y:S05]  /*0d50*/  @!P0 BRA `(.L_x_9) ;  /* 0x00000000000c8947 */ /* 0x000fea0003800000 */
[----:B------:R-:W0:Y:S02]  /*0d60*/  LDC.64 R6, c[0x0][0x588] ;  /* 0x00016200ff067b82 */ /* 0x000e240000000a00 */
[----:B0-----:R1:W5:Y:S01]  /*0d70*/  LDG.E R19, desc[UR38][R6.64] ;  /* 0x0000002606137981 */ /* 0x001362000c1e1900 */
[----:B------:R-:W-:Y:S05]  /*0d80*/  BRA `(.L_x_8) ;  /* 0x0000000000087947 */ /* 0x000fea0003800000 */
.L_x_9:
[----:B------:R-:W-:Y:S02]  /*0d90*/  ULDC UR4, c[0x0][0x580] ;  /* 0x0001600000047ab9 */ /* 0x000fe40000000800 */
[----:B------:R-:W-:-:S07]  /*0da0*/  IMAD.U32 R19, RZ, RZ, UR4 ;  /* 0x00000004ff137e24 */ /* 0x000fce000f8e00ff */
.L_x_8:
[----:B------:R-:W-:Y:S02]  /*0db0*/  ULDC.64 UR4, c[0x0][0x5a0] ;  /* 0x0001680000047ab9 */ /* 0x000fe40000000a00 */
[----:B------:R-:W-:-:S04]  /*0dc0*/  ISETP.NE.U32.AND P0, PT, RZ, UR4, PT ;  /* 0x00000004ff007c0c */ /* 0x000fc8000bf05070 */
[----:B------:R-:W-:-:S13]  /*0dd0*/  ISETP.NE.AND.EX P0, PT, RZ, UR5, PT, P0 ;  /* 0x00000005ff007c0c */ /* 0x000fda000bf05300 */
[----:B------:R-:W-:Y:S05]  /*0de0*/  @!P0 BRA `(.L_x_10) ;  /* 0x00000000001c8947 */ /* 0x000fea0003800000 */
[----:B01----:R-:W0:Y:S02]  /*0df0*/  LDC.64 R6, c[0x0][0x5a0] ;  /* 0x00016800ff067b82 */ /* 0x003e240000000a00 */
[----:B0-----:R-:W2:Y:S02]  /*0e00*/  LDG.E.64 R6, desc[UR38][R6.64] ;  /* 0x0000002606067981 */ /* 0x001ea4000c1e1b00 */
[----:B--2---:R-:W-:-:S04]  /*0e10*/  ISETP.NE.U32.AND P0, PT, R6, RZ, PT ;  /* 0x000000ff0600720c */ /* 0x004fc80003f05070 */
[----:B------:R-:W-:-:S13]  /*0e20*/  ISETP.NE.AND.EX P0, PT, R7, RZ, PT, P0 ;  /* 0x000000ff0700720c */ /* 0x000fda0003f05300 */
[----:B------:R-:W-:Y:S05]  /*0e30*/  @!P0 BRA `(.L_x_10) ;  /* 0x0000000000088947 */ /* 0x000fea0003800000 */
[----:B------:R0:W5:Y:S01]  /*0e40*/  LD.E R88, desc[UR38][R6.64] ;  /* 0x0000002606587980 */ /* 0x000162000c101900 */
[----:B------:R-:W-:Y:S05]  /*0e50*/  BRA `(.L_x_11) ;  /* 0x0000000000247947 */ /* 0x000fea0003800000 */
.L_x_10:
[----:B------:R-:W-:Y:S02]  /*0e60*/  ULDC.64 UR4, c[0x0][0x590] ;  /* 0x0001640000047ab9 */ /* 0x000fe40000000a00 */
[----:B------:R-:W-:-:S04]  /*0e70*/  ISETP.NE.U32.AND P0, PT, RZ, UR4, PT ;  /* 0x00000004ff007c0c */ /* 0x000fc8000bf05070 */
[----:B------:R-:W-:-:S13]  /*0e80*/  ISETP.NE.AND.EX P0, PT, RZ, UR5, PT, P0 ;  /* 0x00000005ff007c0c */ /* 0x000fda000bf05300 */
[----:B------:R-:W-:Y:S05]  /*0e90*/  @!P0 BRA `(.L_x_12) ;  /* 0x00000000000c8947 */ /* 0x000fea0003800000 */
[----:B------:R-:W2:Y:S02]  /*0ea0*/  LDC.64 R88, c[0x0][0x590] ;  /* 0x00016400ff587b82 */ /* 0x000ea40000000a00 */
[----:B--2---:R2:W5:Y:S01]  /*0eb0*/  LDG.E R88, desc[UR38][R88.64] ;  /* 0x0000002658587981 */ /* 0x004562000c1e1900 */
[----:B------:R-:W-:Y:S05]  /*0ec0*/  BRA `(.L_x_11) ;  /* 0x0000000000087947 */ /* 0x000fea0003800000 */
.L_x_12:
[----:B------:R-:W-:Y:S02]  /*0ed0*/  ULDC UR4, c[0x0][0x584] ;  /* 0x0001610000047ab9 */ /* 0x000fe40000000800 */
[----:B------:R-:W-:-:S07]  /*0ee0*/  IMAD.U32 R88, RZ, RZ, UR4 ;  /* 0x00000004ff587e24 */ /* 0x000fce000f8e00ff */
.L_x_11:
[----:B------:R-:W-:-:S13]  /*0ef0*/  LOP3.LUT P0, RZ, R0, 0xff, RZ, 0xc0, !PT ;  /* 0x000000ff00ff7812 */ /* 0x000fda000780c0ff */
[----:B------:R-:W-:Y:S05]  /*0f00*/  @!P0 EXIT ;  /* 0x000000000000894d */ /* 0x000fea0003800000 */
[----:B------:R-:W3:Y:S01]  /*0f10*/  LDC R90, c[0x0][0x658] ;  /* 0x00019600ff5a7b82 */ /* 0x000ee20000000800 */
[----:B------:R-:W-:Y:S01]  /*0f20*/  ULDC.64 UR6, c[0x0][0x288] ;  /* 0x0000a20000067ab9 */ /* 0x000fe20000000a00 */
[----:B------:R-:W-:Y:S01]  /*0f30*/  LOP3.LUT R14, R14, 0x1, RZ, 0xc0, !PT ;  /* 0x000000010e0e7812 */ /* 0x000fe200078ec0ff */
[----:B------:R-:W-:Y:S01]  /*0f40*/  UIADD3 UR4, UR7, 0x7f, URZ ;  /* 0x0000007f07047890 */ /* 0x000fe2000fffe03f */
[----:B------:R-:W-:Y:S01]  /*0f50*/  SHF.R.U32.HI R0, RZ, 0x2, R3 ;  /* 0x00000002ff007819 */ /* 0x000fe20000011603 */
[----:B01----:R-:W-:Y:S01]  /*0f60*/  IMAD.MOV.U32 R7, RZ, RZ, -0x1 ;  /* 0xffffffffff077424 */ /* 0x003fe200078e00ff */
[----:B------:R-:W-:Y:S01]  /*0f70*/  SHF.R.U32.HI R4, RZ, 0x1, R4 ;  /* 0x00000001ff047819 */ /* 0x000fe20000011604 */
[----:B------:R-:W-:Y:S01]  /*0f80*/  USHF.R.S32.HI UR5, URZ, 0x1f, UR4 ;  /* 0x0000001f3f057899 */ /* 0x000fe20008011404 */
[----:B------:R-:W0:Y:S01]  /*0f90*/  LDC R93, c[0x0][0x600] ;  /* 0x00018000ff5d7b82 */ /* 0x000e220000000800 */
[----:B------:R-:W-:Y:S01]  /*0fa0*/  IMAD.SHL.U32 R5, R14, 0x40, RZ ;  /* 0x000000400e057824 */ /* 0x000fe200078e00ff */
[----:B------:R-:W-:Y:S01]  /*0fb0*/  LOP3.LUT R0, R0, 0x7, RZ, 0xc0, !PT ;  /* 0x0000000700007812 */ /* 0x000fe200078ec0ff */
[----:B------:R-:W-:Y:S01]  /*0fc0*/  ULEA.HI UR5, UR5, UR4, URZ, 0x7 ;  /* 0x0000000405057291 */ /* 0x000fe2000f8f383f */
[----:B------:R-:W-:Y:S01]  /*0fd0*/  LOP3.LUT R23, R4, 0x30, RZ, 0xc0, !PT ;  /* 0x0000003004177812 */ /* 0x000fe200078ec0ff */
[----:B------:R-:W-:Y:S01]  /*0fe0*/  IMAD.MOV.U32 R9, RZ, RZ, 0x1 ;  /* 0x00000001ff097424 */ /* 0x000fe200078e00ff */
[--C-:B------:R-:W-:Y:S01]  /*0ff0*/  LOP3.LUT R22, R5, 0x40, R0.reuse, 0xe2, !PT ;  /* 0x0000004005167812 */ /* 0x100fe200078ee200 */
[----:B------:R-:W-:Y:S01]  /*1000*/  USHF.R.S32.HI UR43, URZ, 0x7, UR5 ;  /* 0x000000073f2b7899 */ /* 0x000fe20008011405 */
[-C--:B------:R-:W-:Y:S01]  /*1010*/  IADD3 R5, RZ, -R23.reuse, -R0 ;  /* 0x80000017ff057210 */ /* 0x080fe20007ffe800 */
[----:B------:R-:W-:Y:S01]  /*1020*/  IMAD.U32 R6, RZ, RZ, UR6 ;  /* 0x00000006ff067e24 */ /* 0x000fe2000f8e00ff */
[C---:B--2---:R-:W-:Y:S01]  /*1030*/  LOP3.LUT R89, R3.reuse, 0x3, RZ, 0xc0, !PT ;  /* 0x0000000303597812 */ /* 0x044fe200078ec0ff */
[----:B------:R-:W-:Y:S01]  /*1040*/  UISETP.LT.AND UP0, UPT, UR43, 0x1, UPT ;  /* 0x000000012b00788c */ /* 0x000fe2000bf01270 */
[----:B------:R-:W-:Y:S01]  /*1050*/  LOP3.LUT R92, R3, 0x80, RZ, 0xc0, !PT ;  /* 0x00000080035c7812 */ /* 0x000fe200078ec0ff */
[----:B------:R-:W-:Y:S01]  /*1060*/  IMAD R5, R14, -0x40, R5 ;  /* 0xffffffc00e057824 */ /* 0x000fe200078e0205 */
[----:B------:R-:W-:Y:S01]  /*1070*/  ULDC UR4, c[0x0][0x284] ;  /* 0x0000a10000047ab9 */ /* 0x000fe20000000800 */
[----:B------:R-:W-:Y:S01]  /*1080*/  LOP3.LUT R22, R22, R23, RZ, 0xfc, !PT ;  /* 0x0000001716167212 */ /* 0x000fe200078efcff */
[----:B------:R-:W-:Y:S01]  /*1090*/  USEL UR44, UR43, 0x1, UP0 ;  /* 0x000000012b2c7887 */ /* 0x000fe20008000000 */
[-C--:B---3--:R-:W-:Y:S01]  /*10a0*/  SHF.L.U32 R7, R7, R90.reuse, RZ ;  /* 0x0000005a07077219 */ /* 0x088fe200000006ff */
[----:B------:R-:W-:Y:S01]  /*10b0*/  IMAD R89, R89, -0x2, R6 ;  /* 0xfffffffe59597824 */ /* 0x000fe200078e0206 */
[----:B------:R-:W-:Y:S01]  /*10c0*/  SHF.L.U32 R90, R9, R90, RZ ;  /* 0x0000005a095a7219 */ /* 0x000fe200000006ff */
[----:B------:R-:W-:Y:S01]  /*10d0*/  IMAD.SHL.U32 R91, R3, 0x2, RZ ;  /* 0x00000002035b7824 */ /* 0x000fe200078e00ff */
[----:B------:R-:W-:Y:S01]  /*10e0*/  SHF.R.U32.HI R92, RZ, 0x7, R92 ;  /* 0x00000007ff5c7819 */ /* 0x000fe2000001165c */
[----:B------:R-:W-:Y:S01]  /*10f0*/  VIADD R95, R5, UR4 ;  /* 0x00000004055f7c36 */ /* 0x000fe20008000000 */
[----:B------:R-:W-:Y:S01]  /*1100*/  LOP3.LUT R94, RZ, R7, RZ, 0x33, !PT ;  /* 0x00000007ff5e7212 */ /* 0x000fe200078e33ff */
[----:B0-----:R-:W-:Y:S01]  /*1110*/  VIADD R93, R93, 0xffffffff ;  /* 0xffffffff5d5d7836 */ /* 0x001fe20000000000 */
[----:B------:R-:W-:Y:S01]  /*1120*/  UIADD3 UR44, UR43, -UR44, URZ ;  /* 0x8000002c2b2c7290 */ /* 0x000fe2000fffe03f */
[----:B------:R-:W-:Y:S01]  /*1130*/  IMAD.MOV.U32 R23, RZ, RZ, RZ ;  /* 0x000000ffff177224 */ /* 0x000fe200078e00ff */
[----:B------:R-:W-:Y:S01]  /*1140*/  UMOV UR40, URZ ;  /* 0x0000003f00287c82 */ /* 0x000fe20008000000 */
[----:B------:R-:W-:-:S09]  /*1150*/  UMOV UR41, URZ ;  /* 0x0000003f00297c82 */ /* 0x000fd20008000000 */
.L_x_162:
[----:B0-----:R-:W0:Y:S01]  /*1160*/  SHFL.IDX PT, R0, R92, RZ, 0x1f ;  /* 0x00001fff5c007589 */ /* 0x001e2200000e0000 */
[----:B-1----:R-:W1:Y:S01]  /*1170*/  S2UR UR7, SR_CgaCtaId ;  /* 0x00000000000779c3 */ /* 0x002e620000008800 */
[----:B------:R-:W-:Y:S01]  /*1180*/  UMOV UR6, 0x400 ;  /* 0x0000040000067882 */ /* 0x000fe20000000000 */
[----:B0-----:R-:W-:Y:S01]  /*1190*/  R2UR UR4, R0 ;  /* 0x00000000000472ca */ /* 0x001fe200000e0000 */
[----:B-1----:R-:W-:-:S12]  /*11a0*/  ULEA UR6, UR7, UR6, 0x18 ;  /* 0x0000000607067291 */ /* 0x002fd8000f8ec03f */
[----:B------:R-:W-:-:S04]  /*11b0*/  ULEA.HI UR5, UR4, UR4, URZ, 0x1 ;  /* 0x0000000404057291 */ /* 0x000fc8000f8f083f */
[----:B------:R-:W-:-:S04]  /*11c0*/  ULOP3.LUT UR5, UR5, 0x7fffe, URZ, 0xc0, !UPT ;  /* 0x0007fffe05057892 */ /* 0x000fc8000f8ec03f */
[----:B------:R-:W-:-:S03]  /*11d0*/  UIADD3 UR5, UR4, -UR5, URZ ;  /* 0x8000000504057290 */ /* 0x000fc6000fffe03f */
[----:B------:R-:W-:Y:S01]  /*11e0*/  ULDC UR4, c[0x0][0x28c] ;  /* 0x0000a30000047ab9 */ /* 0x000fe20000000800 */
[----:B------:R-:W-:Y:S01]  /*11f0*/  ULEA UR5, UR5, UR6, 0xd ;  /* 0x0000000605057291 */ /* 0x000fe2000f8e683f */
[----:B------:R-:W-:-:S03]  /*1200*/  ISETP.LT.AND P0, PT, RZ, UR4, PT ;  /* 0x00000004ff007c0c */ /* 0x000fc6000bf01270 */
[----:B------:R-:W-:-:S04]  /*1210*/  UIADD3 UR5, UR5, 0x100, URZ ;  /* 0x0000010005057890 */ /* 0x000fc8000fffe03f */
[----:B------:R-:W-:-:S04]  /*1220*/  USHF.R.U32.HI UR5, URZ, 0x4, UR5 ;  /* 0x000000043f057899 */ /* 0x000fc80008011605 */
[----:B------:R-:W-:-:S04]  /*1230*/  ULOP3.LUT UR5, UR5, 0x3fff, URZ, 0xc0, !UPT ;  /* 0x00003fff05057892 */ /* 0x000fc8000f8ec03f */
[----:B------:R-:W-:Y:S01]  /*1240*/  ULOP3.LUT UR45, UR5, 0x10000, URZ, 0xfc, !UPT ;  /* 0x00010000052d7892 */ /* 0x000fe2000f8efc3f */
[----:B----4-:R-:W-:Y:S11]  /*1250*/  @P0 BRA `(.L_x_13) ;  /* 0x0000000000400947 */ /* 0x010ff60003800000 */
[----:B------:R-:W-:Y:S01]  /*1260*/  MOV R0, 0x0 ;  /* 0x0000000000007802 */ /* 0x000fe20000000f00 */
[----:B------:R-:W-:Y:S01]  /*1270*/  ULDC.64 UR4, c[0x4][0x68] ;  /* 0x01001a0000047ab9 */ /* 0x000fe20000000a00 */
[----:B------:R-:W-:Y:S01]  /*1280*/  ULDC.64 UR6, c[0x4][0x8] ;  /* 0x0100020000067ab9 */ /* 0x000fe20000000a00 */
[----:B------:R-:W-:Y:S01]  /*1290*/  IMAD.U32 R4, RZ, RZ, UR4 ;  /* 0x00000004ff047e24 */ /* 0x000fe2000f8e00ff */
[----:B------:R0:W1:Y:S01]  /*12a0*/  LDC.64 R14, c[0x4][R0] ;  /* 0x01000000000e7b82 */ /* 0x0000620000000a00 */
[----:B------:R-:W-:Y:S01]  /*12b0*/  IMAD.U32 R5, RZ, RZ, UR5 ;  /* 0x00000005ff057e24 */ /* 0x000fe2000f8e00ff */
[----:B------:R-:W-:Y:S01]  /*12c0*/  ULDC.64 UR4, c[0x4][0x70] ;  /* 0x01001c0000047ab9 */ /* 0x000fe20000000a00 */
[----:B------:R-:W-:Y:S02]  /*12d0*/  IMAD.U32 R10, RZ, RZ, UR6 ;  /* 0x00000006ff0a7e24 */ /* 0x000fe4000f8e00ff */
[----:B------:R-:W-:Y:S02]  /*12e0*/  IMAD.U32 R6, RZ, RZ, UR4 ;  /* 0x00000004ff067e24 */ /* 0x000fe4000f8e00ff */
[----:B------:R-:W-:-:S02]  /*12f0*/  IMAD.U32 R7, RZ, RZ, UR5 ;  /* 0x00000005ff077e24 */ /* 0x000fc4000f8e00ff */
[----:B------:R-:W-:Y:S02]  /*1300*/  IMAD.U32 R11, RZ, RZ, UR7 ;  /* 0x00000007ff0b7e24 */ /* 0x000fe4000f8e00ff */
[----:B------:R-:W-:Y:S02]  /*1310*/  IMAD.MOV.U32 R8, RZ, RZ, 0x1e1 ;  /* 0x000001e1ff087424 */ /* 0x000fe400078e00ff */
[----:B------:R-:W-:Y:S02]  /*1320*/  IMAD.MOV.U32 R12, RZ, RZ, 0x1 ;  /* 0x00000001ff0c7424 */ /* 0x000fe400078e00ff */
[----:B0-----:R-:W-:-:S07]  /*1330*/  IMAD.MOV.U32 R13, RZ, RZ, RZ ;  /* 0x000000ffff0d7224 */ /* 0x001fce00078e00ff */
[----:B------:R-:W-:-:S07]  /*1340*/  LEPC R20, `(.L_x_13) ;  /* 0x000000001014794e */ /* 0x000fce0000000000 */
[----:B-1---5:R-:W-:Y:S05]  /*1350*/  CALL.ABS.NOINC R14 ;  /* 0x000000000e007343 */ /* 0x022fea0003c00000 */
.L_x_13:
[----:B------:R-:W-:-:S04]  /*1360*/  LOP3.LUT R0, R18, 0x1, RZ, 0xfc, !PT ;  /* 0x0000000112007812 */ /* 0x000fc800078efcff */
[----:B------:R-:W-:-:S13]  /*1370*/  ISETP.NE.AND P0, PT, R0, 0x3, PT ;  /* 0x000000030000780c */ /* 0x000fda0003f05270 */
[----:B------:R-:W-:Y:S05]  /*1380*/  @!P0 BRA `(.L_x_14) ;  /* 0x0000000000048947 */ /* 0x000fea0003800000 */
[----:B------:R-:W-:Y:S01]  /*1390*/  BPT.TRAP 0x1 ;  /* 0x000000040000795c */ /* 0x000fe20000300000 */
.L_x_14:
[----:B------:R-:W0:Y:S01]  /*13a0*/  S2UR UR5, SR_CgaCtaId ;  /* 0x00000000000579c3 */ /* 0x000e220000008800 */
[----:B------:R-:W-:Y:S01]  /*13b0*/  UMOV UR4, 0x400 ;  /* 0x0000040000047882 */ /* 0x000fe20000000000 */
[----:B------:R-:W-:Y:S02]  /*13c0*/  IMAD.U32 R0, RZ, RZ, UR40 ;  /* 0x00000028ff007e24 */ /* 0x000fe4000f8e00ff */
[----:B------:R-:W-:-:S03]  /*13d0*/  IMAD.U32 R3, RZ, RZ, UR41 ;  /* 0x00000029ff037e24 */ /* 0x000fc6000f8e00ff */
[----:B------:R-:W-:Y:S01]  /*13e0*/  SHF.L.U32 R0, R0, 0x1f, RZ ;  /* 0x0000001f00007819 */ /* 0x000fe200000006ff */
[----:B0-----:R-:W-:-:S06]  /*13f0*/  ULEA UR4, UR5, UR4, 0x18 ;  /* 0x0000000405047291 */ /* 0x001fcc000f8ec03f */
[----:B------:R-:W-:-:S04]  /*1400*/  IMAD.U32 R6, RZ, RZ, UR4 ;  /* 0x00000004ff067e24 */ /* 0x000fc8000f8e00ff */
[----:B------:R-:W-:-:S04]  /*1410*/  IMAD R3, R3, 0x8, R6 ;  /* 0x0000000803037824 */ /* 0x000fc800078e0206 */
[----:B------:R0:W1:Y:S01]  /*1420*/  SYNCS.PHASECHK.TRANS64.TRYWAIT P1, [R3+URZ], R0 ;  /* 0x00000000030075a7 */ /* 0x000062000802017f */
[----:B------:R-:W-:Y:S05]  /*1430*/  @!P0 BRA `(.L_x_15) ;  /* 0x0000000000048947 */ /* 0x000fea0003800000 */
[----:B------:R-:W-:Y:S01]  /*1440*/  BPT.TRAP 0x1 ;  /* 0x000000040000795c */ /* 0x000fe20000300000 */
.L_x_15:
[----:B------:R-:W-:-:S05]  /*1450*/  IMAD.U32 R4, RZ, RZ, UR44 ;  /* 0x0000002cff047e24 */ /* 0x000fca000f8e00ff */
[----:B------:R-:W-:Y:S01]  /*1460*/  ISETP.GE.AND P2, PT, R4, 0x1, PT ;  /* 0x000000010400780c */ /* 0x000fe20003f46270 */
[----:B-1----:R-:W-:-:S12]  /*1470*/  @P1 BRA `(.L_x_16) ;  /* 0x0000000000081947 */ /* 0x002fd80003800000 */
[----:B------:R-:W1:Y:S02]  /*1480*/  SYNCS.PHASECHK.TRANS64.TRYWAIT P1, [R3+URZ], R0 ;  /* 0x00000000030075a7 */ /* 0x000e64000802017f */
[----:B-1----:R-:W-:Y:S05]  /*1490*/  @!P1 BRA `(.L_x_17) ;  /* 0x0000005400d89947 */ /* 0x002fea0003800000 */
.L_x_16:
[----:B------:R-:W-:Y:S05]  /*14a0*/  WARPSYNC.ALL ;  /* 0x0000000000007948 */ /* 0x000fea0003800000 */
[----:B------:R-:W-:Y:S01]  /*14b0*/  R2UR UR4, R6 ;  /* 0x00000000060472ca */ /* 0x000fe200000e0000 */
[----:B------:R-:W-:Y:S01]  /*14c0*/  ULEA UR5, UR41, UR45, 0xa ;  /* 0x0000002d29057291 */ /* 0x000fe2000f8e503f */
[----:B------:R-:W-:Y:S01]  /*14d0*/  WARPGROUP.ARRIVE ;  /* 0x00000000000079c5 */ /* 0x000fe20000000000 */
[----:B------:R-:W-:Y:S01]  /*14e0*/  UMOV UR9, 0x40000040 ;  /* 0x4000004000097882 */ /* 0x000fe20000000000 */
[----:B------:R-:W-:-:S04]  /*14f0*/  UMOV UR11, 0x40000040 ;  /* 0x40000040000b7882 */ /* 0x000fc80000000000 */
[----:B------:R-:W-:-:S05]  /*1500*/  UMOV UR8, UR5 ;  /* 0x0000000500087c82 */ /* 0x000fca0008000000 */
[----:B------:R-:W-:-:S04]  /*1510*/  UIADD3 UR4, UR4, 0xc100, URZ ;  /* 0x0000c10004047890 */ /* 0x000fc8000fffe03f */
[----:B------:R-:W-:-:S04]  /*1520*/  USHF.R.U32.HI UR4, URZ, 0x4, UR4 ;  /* 0x000000043f047899 */ /* 0x000fc80008011604 */
[----:B------:R-:W-:-:S04]  /*1530*/  ULOP3.LUT UR4, UR4, 0x3fff, URZ, 0xc0, !UPT ;  /* 0x00003fff04047892 */ /* 0x000fc8000f8ec03f */
[----:B------:R-:W-:-:S04]  /*1540*/  ULOP3.LUT UR4, UR4, 0x10000, URZ, 0xfc, !UPT ;  /* 0x0001000004047892 */ /* 0x000fc8000f8efc3f */
[----:B------:R-:W-:-:S07]  /*1550*/  ULEA UR6, UR41, UR4, 0xa ;  /* 0x0000000429067291 */ /* 0x000fce000f8e503f */
[----:B------:R-:W-:Y:S02]  /*1560*/  UMOV UR10, UR6 ;  /* 0x00000006000a7c82 */ /* 0x000fe40008000000 */
[----:B------:R-:W-:Y:S01]  /*1570*/  IGMMA.64x128x32.S8.S8 R24, gdesc[UR8], RZ, !UPT, gsb0 ;  /* 0x03600000081879f1 */ /* 0x000fe2000c0410ff */
[----:B------:R-:W-:Y:S02]  /*1580*/  UIADD3 UR8, UR5, 0x2, URZ ;  /* 0x0000000205087890 */ /* 0x000fe4000fffe03f */
[----:B------:R-:W-:Y:S01]  /*1590*/  UIADD3 UR10, UR6, 0x2, URZ ;  /* 0x00000002060a7890 */ /* 0x000fe2000fffe03f */
[----:B------:R-:W-:Y:S01]  /*15a0*/  UMOV UR9, 0x40000040 ;  /* 0x4000004000097882 */ /* 0x000fe20000000000 */
[----:B------:R-:W-:Y:S01]  /*15b0*/  UMOV UR11, 0x40000040 ;  /* 0x40000040000b7882 */ /* 0x000fe20000000000 */
[----:B------:R-:W-:Y:S02]  /*15c0*/  WARPGROUP.DEPBAR.LE gsb0, 0x0 ;  /* 0x00008000000079c5 */ /* 0x000fe40000010000 */
[----:B------:R-:W-:-:S06]  /*15d0*/  WARPGROUP.ARRIVE ;  /* 0x00000000000079c5 */ /* 0x000fcc0000000000 */
[----:B------:R-:W-:Y:S01]  /*15e0*/  IGMMA.64x128x32.S8.S8 R24, gdesc[UR8], R24, gsb0 ;  /* 0x03600000081879f1 */ /* 0x000fe20008041018 */
        /* <DEDUP_REMOVED lines=13> */
[----:B------:R-:W-:Y:S03]  /*16c0*/  IGMMA.64x128x32.S8.S8 R24, gdesc[UR8], R24, gsb0 ;  /* 0x03600000081879f1 */ /* 0x000fe60008041018 */
[----:B------:R-:W-:Y:S02]  /*16d0*/  WARPGROUP.DEPBAR.LE gsb0, 0x0 ;  /* 0x00008000000079c5 */ /* 0x000fe40000010000 */
[----:B------:R-:W-:Y:S05]  /*16e0*/  @!P2 BRA `(.L_x_18) ;  /* 0x000000040024a947 */ /* 0x000fea0003800000 */
[----:B------:R-:W-:Y:S01]  /*16f0*/  UIADD3 UR5, UR41, 0x1, URZ ;  /* 0x0000000129057890 */ /* 0x000fe2000fffe03f */
[----:B01----:R-:W-:Y:S02]  /*1700*/  IMAD.U32 R0, RZ, RZ, UR44 ;  /* 0x0000002cff007e24 */ /* 0x003fe4000f8e00ff */
[----:B------:R-:W-:Y:S01]  /*1710*/  IMAD.U32 R3, RZ, RZ, UR41 ;  /* 0x00000029ff037e24 */ /* 0x000fe2000f8e00ff */
[----:B------:R-:W-:-:S04]  /*1720*/  UISETP.NE.AND UP0, UPT, UR5, 0x3, UPT ;  /* 0x000000030500788c */ /* 0x000fc8000bf05270 */
[----:B------:R-:W-:Y:S02]  /*1730*/  USEL UR6, URZ, 0x1, UP0 ;  /* 0x000000013f067887 */ /* 0x000fe40008000000 */
[----:B------:R-:W-:Y:S02]  /*1740*/  USEL UR5, UR5, URZ, UP0 ;  /* 0x0000003f05057287 */ /* 0x000fe40008000000 */
[----:B------:R-:W-:-:S06]  /*1750*/  ULOP3.LUT UR6, UR40, UR6, URZ, 0x3c, !UPT ;  /* 0x0000000628067292 */ /* 0x000fcc000f8e3c3f */
[----:B------:R-:W-:-:S07]  /*1760*/  IMAD.U32 R7, RZ, RZ, UR6 ;  /* 0x00000006ff077e24 */ /* 0x000fce000f8e00ff */
.L_x_25:
[----:B0-----:R-:W-:Y:S05]  /*1770*/  @!P0 BRA `(.L_x_19) ;  /* 0x0000000000048947 */ /* 0x001fea0003800000 */
[----:B------:R-:W-:Y:S01]  /*1780*/  BPT.TRAP 0x1 ;  /* 0x000000040000795c */ /* 0x000fe20000300000 */
.L_x_19:
[----:B------:R-:W0:Y:S01]  /*1790*/  S2UR UR7, SR_CgaCtaId ;  /* 0x00000000000779c3 */ /* 0x000e220000008800 */
[----:B------:R-:W-:Y:S01]  /*17a0*/  UMOV UR6, 0x400 ;  /* 0x0000040000067882 */ /* 0x000fe20000000000 */
[----:B------:R-:W-:Y:S01]  /*17b0*/  IMAD.U32 R5, RZ, RZ, UR5 ;  /* 0x00000005ff057e24 */ /* 0x000fe2000f8e00ff */
[----:B------:R-:W-:Y:S01]  /*17c0*/  SHF.L.U32 R4, R7, 0x1f, RZ ;  /* 0x0000001f07047819 */ /* 0x000fe200000006ff */
[----:B0-----:R-:W-:-:S06]  /*17d0*/  ULEA UR6, UR7, UR6, 0x18 ;  /* 0x0000000607067291 */ /* 0x001fcc000f8ec03f */
[----:B------:R-:W-:-:S04]  /*17e0*/  IMAD.U32 R6, RZ, RZ, UR6 ;  /* 0x00000006ff067e24 */ /* 0x000fc8000f8e00ff */
[----:B------:R-:W-:-:S04]  /*17f0*/  IMAD R5, R5, 0x8, R6 ;  /* 0x0000000805057824 */ /* 0x000fc800078e0206 */
[----:B------:R0:W1:Y:S01]  /*1800*/  SYNCS.PHASECHK.TRANS64.TRYWAIT P1, [R5+URZ], R4 ;  /* 0x00000004050075a7 */ /* 0x000062000802017f */
[----:B------:R-:W-:Y:S05]  /*1810*/  @!P0 BRA `(.L_x_20) ;  /* 0x0000000000048947 */ /* 0x000fea0003800000 */
[----:B------:R-:W-:Y:S01]  /*1820*/  BPT.TRAP 0x1 ;  /* 0x000000040000795c */ /* 0x000fe20000300000 */
.L_x_20:
[----:B-1----:R-:W-:Y:S05]  /*1830*/  @P1 BRA `(.L_x_21) ;  /* 0x0000000000081947 */ /* 0x002fea0003800000 */
[----:B------:R-:W1:Y:S02]  /*1840*/  SYNCS.PHASECHK.TRANS64.TRYWAIT P1, [R5+URZ], R4 ;  /* 0x00000004050075a7 */ /* 0x000e64000802017f */
[----:B-1----:R-:W-:Y:S05]  /*1850*/  @!P1 BRA `(.L_x_22) ;  /* 0x0000005000fc9947 */ /* 0x002fea0003800000 */
.L_x_21:
[----:B------:R-:W-:Y:S01]  /*1860*/  ULEA UR6, UR5, UR45, 0xa ;  /* 0x0000002d05067291 */ /* 0x000fe2000f8e503f */
[----:B------:R-:W-:Y:S01]  /*1870*/  WARPGROUP.ARRIVE ;  /* 0x00000000000079c5 */ /* 0x000fe20000000000 */
[----:B------:R-:W-:Y:S01]  /*1880*/  ULEA UR7, UR5, UR4, 0xa ;  /* 0x0000000405077291 */ /* 0x000fe2000f8e503f */
[----:B------:R-:W-:Y:S01]  /*1890*/  UMOV UR9, 0x40000040 ;  /* 0x4000004000097882 */ /* 0x000fe20000000000 */
[----:B------:R-:W-:-:S03]  /*18a0*/  UMOV UR11, 0x40000040 ;  /* 0x40000040000b7882 */ /* 0x000fc60000000000 */
[----:B------:R-:W-:Y:S02]  /*18b0*/  UMOV UR8, UR6 ;  /* 0x0000000600087c82 */ /* 0x000fe40008000000 */
[----:B------:R-:W-:Y:S02]  /*18c0*/  UMOV UR10, UR7 ;  /* 0x00000007000a7c82 */ /* 0x000fe40008000000 */
[----:B------:R-:W-:Y:S01]  /*18d0*/  IGMMA.64x128x32.S8.S8 R24, gdesc[UR8], R24, gsb0 ;  /* 0x03600000081879f1 */ /* 0x000fe20008041018 */
[----:B------:R-:W-:Y:S02]  /*18e0*/  UIADD3 UR8, UR6, 0x2, URZ ;  /* 0x0000000206087890 */ /* 0x000fe4000fffe03f */
[----:B------:R-:W-:Y:S01]  /*18f0*/  UIADD3 UR10, UR7, 0x2, URZ ;  /* 0x00000002070a7890 */ /* 0x000fe2000fffe03f */
[----:B------:R-:W-:Y:S01]  /*1900*/  UMOV UR9, 0x40000040 ;  /* 0x4000004000097882 */ /* 0x000fe20000000000 */
[----:B------:R-:W-:Y:S01]  /*1910*/  UMOV UR11, 0x40000040 ;  /* 0x40000040000b7882 */ /* 0x000fe20000000000 */
[----:B------:R-:W-:-:S02]  /*1920*/  WARPGROUP.DEPBAR.LE gsb0, 0x0 ;  /* 0x00008000000079c5 */ /* 0x000fc40000010000 */
        /* <DEDUP_REMOVED lines=18> */
[----:B------:R-:W-:Y:S01]  /*1a50*/  BPT.TRAP 0x1 ;  /* 0x000000040000795c */ /* 0x000fe20000300000 */
.L_x_23:
[----:B01----:R-:W-:Y:S01]  /*1a60*/  IMAD R4, R3, 0x8, R6 ;  /* 0x0000000803047824 */ /* 0x003fe200078e0206 */
[----:B------:R-:W-:-:S03]  /*1a70*/  ISETP.GT.U32.AND P1, PT, R18, 0x1, PT ;  /* 0x000000011200780c */ /* 0x000fc60003f24070 */
[----:B------:R-:W-:-:S05]  /*1a80*/  VIADD R4, R4, 0x18 ;  /* 0x0000001804047836 */ /* 0x000fca0000000000 */
[----:B------:R-:W-:-:S04]  /*1a90*/  PRMT R4, RZ, 0x654, R4 ;  /* 0x00000654ff047816 */ /* 0x000fc80000000004 */
[----:B------:R0:W-:Y:S01]  /*1aa0*/  SYNCS.ARRIVE.TRANS64.RED.A1T0 RZ, [R4+URZ], RZ ;  /* 0x000000ff04ff79a7 */ /* 0x0001e2000810043f */
[----:B------:R-:W-:Y:S05]  /*1ab0*/  @P1 BRA `(.L_x_24) ;  /* 0x0000000000041947 */ /* 0x000fea0003800000 */
[----:B------:R-:W-:Y:S01]  /*1ac0*/  BPT.TRAP 0x1 ;  /* 0x000000040000795c */ /* 0x000fe20000300000 */
.L_x_24:
[----:B------:R-:W-:Y:S01]  /*1ad0*/  UIADD3 UR5, UR5, 0x1, URZ ;  /* 0x0000000105057890 */ /* 0x000fe2000fffe03f */
[C---:B------:R-:W-:Y:S01]  /*1ae0*/  ISETP.GT.AND P2, PT, R0.reuse, 0x1, PT ;  /* 0x000000010000780c */ /* 0x040fe20003f44270 */
[----:B------:R-:W-:Y:S02]  /*1af0*/  VIADD R3, R3, 0x1 ;  /* 0x0000000103037836 */ /* 0x000fe40000000000 */
[----:B------:R-:W-:Y:S01]  /*1b00*/  UISETP.NE.AND UP0, UPT, UR5, 0x3, UPT ;  /* 0x000000030500788c */ /* 0x000fe2000bf05270 */
[----:B------:R-:W-:Y:S02]  /*1b10*/  VIADD R0, R0, 0xffffffff ;  /* 0xffffffff00007836 */ /* 0x000fe40000000000 */
[C---:B------:R-:W-:Y:S01]  /*1b20*/  ISETP.NE.AND P1, PT, R3.reuse, 0x3, PT ;  /* 0x000000030300780c */ /* 0x040fe20003f25270 */
[----:B------:R-:W-:Y:S02]  /*1b30*/  USEL UR6, URZ, 0x1, UP0 ;  /* 0x000000013f067887 */ /* 0x000fe40008000000 */
[----:B------:R-:W-:Y:S01]  /*1b40*/  USEL UR5, UR5, URZ, UP0 ;  /* 0x0000003f05057287 */ /* 0x000fe20008000000 */
[----:B------:R-:W-:-:S03]  /*1b50*/  SEL R3, R3, RZ, P1 ;  /* 0x000000ff03037207 */ /* 0x000fc60000800000 */
[----:B------:R-:W-:Y:S01]  /*1b60*/  LOP3.LUT R7, R7, UR6, RZ, 0x3c, !PT ;  /* 0x0000000607077c12 */ /* 0x000fe2000f8e3cff */
[----:B------:R-:W-:Y:S07]  /*1b70*/  @P2 BRA `(.L_x_25) ;  /* 0xfffffff800fc2947 */ /* 0x000fee000383ffff */
.L_x_18:
[----:B01----:R-:W0:Y:S02]  /*1b80*/  LDC R0, c[0x0][0x28c] ;  /* 0x0000a300ff007b82 */ /* 0x003e240000000800 */
[----:B0-----:R-:W-:-:S13]  /*1b90*/  ISETP.GE.AND P1, PT, R0, 0x1, PT ;  /* 0x000000010000780c */ /* 0x001fda0003f26270 */
[----:B------:R-:W-:Y:S05]  /*1ba0*/  @!P1 BRA `(.L_x_26) ;  /* 0x0000000000389947 */ /* 0x000fea0003800000 */
[----:B------:R-:W-:Y:S05]  /*1bb0*/  @!P0 BRA `(.L_x_27) ;  /* 0x0000000000048947 */ /* 0x000fea0003800000 */
[----:B------:R-:W-:Y:S01]  /*1bc0*/  BPT.TRAP 0x1 ;  /* 0x000000040000795c */ /* 0x000fe20000300000 */
.L_x_27:
[----:B------:R-:W-:Y:S01]  /*1bd0*/  UIADD3 UR6, UR44, UR41, URZ ;  /* 0x000000292c067290 */ /* 0x000fe2000fffe03f */
[----:B------:R-:W-:-:S03]  /*1be0*/  ISETP.GT.U32.AND P0, PT, R18, 0x1, PT ;  /* 0x000000011200780c */ /* 0x000fc60003f04070 */
[----:B------:R-:W-:-:S04]  /*1bf0*/  UIMAD.WIDE.U32 UR4, UR6, -0x55555555, URZ ;  /* 0xaaaaaaab060478a5 */ /* 0x000fc8000f8e003f */
[----:B------:R-:W-:-:S04]  /*1c00*/  USHF.R.U32.HI UR4, URZ, 0x1, UR5 ;  /* 0x000000013f047899 */ /* 0x000fc80008011605 */
[----:B------:R-:W-:-:S06]  /*1c10*/  UIMAD UR6, UR4, -0x3, UR6 ;  /* 0xfffffffd040678a4 */ /* 0x000fcc000f8e0206 */
[----:B------:R-:W-:-:S04]  /*1c20*/  IMAD.U32 R3, RZ, RZ, UR6 ;  /* 0x00000006ff037e24 */ /* 0x000fc8000f8e00ff */
[----:B------:R-:W-:-:S04]  /*1c30*/  IMAD R0, R3, 0x8, R6 ;  /* 0x0000000803007824 */ /* 0x000fc800078e0206 */
[----:B------:R-:W-:-:S05]  /*1c40*/  VIADD R0, R0, 0x18 ;  /* 0x0000001800007836 */ /* 0x000fca0000000000 */
[----:B------:R-:W-:-:S04]  /*1c50*/  PRMT R0, RZ, 0x654, R0 ;  /* 0x00000654ff007816 */ /* 0x000fc80000000000 */
[----:B------:R0:W-:Y:S01]  /*1c60*/  SYNCS.ARRIVE.TRANS64.RED.A1T0 RZ, [R0+URZ], RZ ;  /* 0x000000ff00ff79a7 */ /* 0x0001e2000810043f */
[----:B------:R-:W-:Y:S05]  /*1c70*/  @P0 BRA `(.L_x_26) ;  /* 0x0000000000040947 */ /* 0x000fea0003800000 */
[----:B------:R-:W-:Y:S01]  /*1c80*/  BPT.TRAP 0x1 ;  /* 0x000000040000795c */ /* 0x000fe20000300000 */
.L_x_26:
[----:B------:R-:W-:Y:S01]  /*1c90*/  UISETP.GE.U32.AND UP1, UPT, UR43, 0x3, UPT ;  /* 0x000000032b00788c */ /* 0x000fe2000bf26070 */
[----:B------:R-:W-:Y:S01]  /*1ca0*/  IMAD.SHL.U32 R98, R98, 0x80, RZ ;  /* 0x0000008062627824 */ /* 0x000fe200078e00ff */
[----:B------:R-:W-:Y:S01]  /*1cb0*/  UIADD3 UR41, UR43, UR41, URZ ;  /* 0x000000292b297290 */ /* 0x000fe2000fffe03f */
[----:B------:R-:W-:Y:S01]  /*1cc0*/  IMAD.SHL.U32 R10, R99, 0x80, RZ ;  /* 0x00000080630a7824 */ /* 0x000fe200078e00ff */
[----:B------:R-:W-:Y:S01]  /*1cd0*/  ULDC UR7, c[0x0][0x288] ;  /* 0x0000a20000077ab9 */ /* 0x000fe20000000800 */
[----:B0-----:R-:W-:Y:S01]  /*1ce0*/  IMAD.MOV.U32 R0, RZ, RZ, -0x1 ;  /* 0xffffffffff007424 */ /* 0x001fe200078e00ff */
[----:B------:R-:W-:Y:S01]  /*1cf0*/  UISETP.GT.U32.AND UP0, UPT, UR41, 0x2, UPT ;  /* 0x000000022900788c */ /* 0x000fe2000bf04070 */
[----:B------:R-:W-:-:S03]  /*1d00*/  ISETP.GE.AND P0, PT, R98, UR7, PT ;  /* 0x0000000762007c0c */ /* 0x000fc6000bf06270 */
[----:B------:R-:W-:Y:S02]  /*1d10*/  UISETP.LT.U32.AND UP0, UPT, UR43, 0x3, UP0 ;  /* 0x000000032b00788c */ /* 0x000fe40008701070 */
[----:B------:R-:W-:Y:S02]  /*1d20*/  @UP1 UIMAD.WIDE.U32 UR4, UR41, -0x55555555, URZ ;  /* 0xaaaaaaab290418a5 */ /* 0x000fe4000f8e003f */
[----:B------:R-:W-:Y:S02]  /*1d30*/  USEL UR6, URZ, 0x1, !UP0 ;  /* 0x000000013f067887 */ /* 0x000fe4000c000000 */
[----:B------:R-:W-:Y:S02]  /*1d40*/  @UP1 USHF.R.U32.HI UR4, URZ, 0x1, UR5 ;  /* 0x000000013f041899 */ /* 0x000fe40008011605 */
[----:B------:R-:W-:Y:S01]  /*1d50*/  ULOP3.LUT UR40, UR40, UR6, URZ, 0x3c, !UPT ;  /* 0x0000000628287292 */ /* 0x000fe2000f8e3c3f */
[----:B------:R-:W-:Y:S02]  /*1d60*/  ULDC UR5, c[0x0][0x284] ;  /* 0x0000a10000057ab9 */ /* 0x000fe40000000800 */
[----:B------:R-:W-:Y:S01]  /*1d70*/  ISETP.GE.OR P0, PT, R10, UR5, P0 ;  /* 0x000000050a007c0c */ /* 0x000fe20008706670 */
[----:B------:R-:W-:-:S12]  /*1d80*/  @UP1 ULOP3.LUT UR40, UR40, 0x1, UR4, 0x78, !UPT ;  /* 0x0000000128281892 */ /* 0x000fd8000f8e7804 */
[----:B------:R-:W-:Y:S05]  /*1d90*/  @P0 BRA `(.L_x_28) ;  /* 0x0000003000c80947 */ /* 0x000fea0003800000 */
[----:B------:R-:W0:Y:S01]  /*1da0*/  LDC.64 R12, c[0x0][0x5c8] ;  /* 0x00017200ff0c7b82 */ /* 0x000e220000000a00 */
[----:B------:R-:W-:Y:S01]  /*1db0*/  SHF.R.S32.HI R11, RZ, 0x1f, R97 ;  /* 0x0000001fff0b7819 */ /* 0x000fe20000011461 */
[----:B------:R-:W-:Y:S01]  /*1dc0*/  ULDC.64 UR4, c[0x0][0x5d0] ;  /* 0x0001740000047ab9 */ /* 0x000fe20000000a00 */
[----:B------:R-:W-:Y:S01]  /*1dd0*/  LOP3.LUT R8, R98, 0x6, R91, 0xf8, !PT ;  /* 0x0000000662087812 */ /* 0x000fe200078ef85b */
[----:B------:R-:W-:Y:S01]  /*1de0*/  IMAD.WIDE R14, R99, 0x80, R22 ;  /* 0x00000080630e7825 */ /* 0x000fe200078e0216 */
[----:B------:R-:W-:Y:S02]  /*1df0*/  BSSY B0, `(.L_x_28) ;  /* 0x000032c000007945 */ /* 0x000fe40003800000 */
[----:B------:R-:W-:Y:S01]  /*1e00*/  SHF.R.S32.HI R9, RZ, 0x1f, R8 ;  /* 0x0000001fff097819 */ /* 0x000fe20000011408 */
[----:B------:R-:W-:Y:S02]  /*1e10*/  IMAD R4, R11, UR4, RZ ;  /* 0x000000040b047c24 */ /* 0x000fe4000f8e02ff */
[----:B------:R-:W-:-:S02]  /*1e20*/  IMAD.IADD R102, R95, 0x1, -R10 ;  /* 0x000000015f667824 */ /* 0x000fc400078e0a0a */
[C---:B------:R-:W-:Y:S02]  /*1e30*/  IMAD R3, R97.reuse, UR5, R4 ;  /* 0x0000000561037c24 */ /* 0x040fe4000f8e0204 */
[----:B------:R-:W-:Y:S01]  /*1e40*/  IMAD.WIDE.U32 R4, R97, UR4, R8 ;  /* 0x0000000461047c25 */ /* 0x000fe2000f8e0008 */
[----:B------:R-:W-:-:S03]  /*1e50*/  ULDC.64 UR4, c[0x0][0x5c0] ;  /* 0x0001700000047ab9 */ /* 0x000fc60000000a00 */
[----:B------:R-:W-:Y:S02]  /*1e60*/  IMAD.IADD R5, R5, 0x1, R3 ;  /* 0x0000000105057824 */ /* 0x000fe400078e0203 */
[-C--:B0-----:R-:W-:Y:S02]  /*1e70*/  IMAD R3, R15, R12.reuse, RZ ;  /* 0x0000000c0f037224 */ /* 0x081fe400078e02ff */
[----:B------:R-:W-:-:S04]  /*1e80*/  IMAD.WIDE.U32 R4, R14, R12, R4 ;  /* 0x0000000c0e047225 */ /* 0x000fc800078e0004 */
[----:B------:R-:W-:Y:S01]  /*1e90*/  IMAD R3, R14, R13, R3 ;  /* 0x0000000d0e037224 */ /* 0x000fe200078e0203 */
[----:B------:R-:W-:-:S04]  /*1ea0*/  IADD3 R4, P0, R4, UR4, RZ ;  /* 0x0000000404047c10 */ /* 0x000fc8000ff1e0ff */
[----:B------:R-:W-:Y:S01]  /*1eb0*/  IADD3.X R5, R5, UR5, R3, P0, !PT ;  /* 0x0000000505057c10 */ /* 0x000fe200087fe403 */
[----:B------:R-:W-:Y:S01]  /*1ec0*/  IMAD.IADD R3, R89, 0x1, -R98 ;  /* 0x0000000159037824 */ /* 0x000fe200078e0a62 */
[----:B-----5:R-:W-:Y:S02]  /*1ed0*/  ISETP.NE.AND P0, PT, R88, RZ, PT ;  /* 0x000000ff5800720c */ /* 0x020fe40003f05270 */
[----:B------:R-:W-:-:S04]  /*1ee0*/  LEA R6, P1, R12, R4, 0x3 ;  /* 0x000000040c067211 */ /* 0x000fc800078218ff */
[----:B------:R-:W-:-:S07]  /*1ef0*/  LEA.HI.X R7, R12, R5, R13, 0x3, P1 ;  /* 0x000000050c077211 */ /* 0x000fce00008f1c0d */
[----:B------:R-:W-:Y:S05]  /*1f00*/  @!P0 BRA `(.L_x_29) ;  /* 0x0000002400608947 */ /* 0x000fea0003800000 */
[----:B------:R-:W0:Y:S01]  /*1f10*/  LDC.64 R98, c[0x0][0x5b0] ;  /* 0x00016c00ff627b82 */ /* 0x000e220000000a00 */
[----:B------:R-:W-:Y:S01]  /*1f20*/  ULDC.64 UR4, c[0x0][0x5b8] ;  /* 0x00016e0000047ab9 */ /* 0x000fe20000000a00 */
[----:B------:R-:W-:Y:S01]  /*1f30*/  ISETP.GE.AND P1, PT, R102, 0x1, PT ;  /* 0x000000016600780c */ /* 0x000fe20003f26270 */
[----:B------:R-:W-:Y:S01]  /*1f40*/  IMAD R10, R11, UR4, RZ ;  /* 0x000000040b0a7c24 */ /* 0x000fe2000f8e02ff */
[----:B------:R-:W-:Y:S01]  /*1f50*/  BSSY B1, `(.L_x_30) ;  /* 0x000000e000017945 */ /* 0x000fe20003800000 */
[----:B------:R-:W-:Y:S01]  /*1f60*/  IMAD.WIDE.U32 R20, R97, UR4, R8 ;  /* 0x0000000461147c25 */ /* 0x000fe2000f8e0008 */
[----:B------:R-:W-:Y:S02]  /*1f70*/  ISETP.LT.OR P5, PT, R3, 0x1, !P1 ;  /* 0x000000010300780c */ /* 0x000fe40004fa1670 */
[----:B------:R-:W1:Y:S01]  /*1f80*/  LDC.64 R100, c[0x0][0x5a8] ;  /* 0x00016a00ff647b82 */ /* 0x000e620000000a00 */
[----:B------:R-:W-:Y:S02]  /*1f90*/  IMAD R13, R97, UR5, R10 ;  /* 0x00000005610d7c24 */ /* 0x000fe4000f8e020a */
[----:B------:R-:W-:-:S02]  /*1fa0*/  IMAD.MOV.U32 R12, RZ, RZ, R20 ;  /* 0x000000ffff0c7224 */ /* 0x000fc400078e0014 */
[----:B------:R-:W-:Y:S02]  /*1fb0*/  IMAD.IADD R13, R21, 0x1, R13 ;  /* 0x00000001150d7824 */ /* 0x000fe400078e020d */
[-C--:B0-----:R-:W-:Y:S02]  /*1fc0*/  IMAD R10, R15, R98.reuse, RZ ;  /* 0x000000620f0a7224 */ /* 0x081fe400078e02ff */
[----:B------:R-:W-:-:S04]  /*1fd0*/  IMAD.WIDE.U32 R8, R14, R98, R12 ;  /* 0x000000620e087225 */ /* 0x000fc800078e000c */
[----:B------:R-:W-:Y:S01]  /*1fe0*/  IMAD R97, R14, R99, R10 ;  /* 0x000000630e617224 */ /* 0x000fe200078e020a */
[----:B-1----:R-:W-:-:S04]  /*1ff0*/  IADD3 R8, P0, R8, R100, RZ ;  /* 0x0000006408087210 */ /* 0x002fc80007f1e0ff */
[----:B------:R-:W-:Y:S01]  /*2000*/  IADD3.X R9, R101, R9, R97, P0, !PT ;  /* 0x0000000965097210 */ /* 0x000fe200007fe461 */
[----:B------:R-:W-:Y:S08]  /*2010*/  @P5 BRA `(.L_x_31) ;  /* 0x0000000000045947 */ /* 0x000ff00003800000 */
[----:B------:R0:W5:Y:S02]  /*2020*/  LDG.E.U8 R96, desc[UR38][R8.64] ;  /* 0x0000002608607981 */ /* 0x000164000c1e1100 */
.L_x_31:
[----:B------:R-:W-:Y:S05]  /*2030*/  BSYNC B1 ;  /* 0x0000000000017941 */ /* 0x000fea0003800000 */
.L_x_30:
[----:B-----5:R-:W-:Y:S01]  /*2040*/  LOP3.LUT R15, R96, 0xffff, RZ, 0xc0, !PT ;  /* 0x0000ffff600f7812 */ /* 0x020fe200078ec0ff */
[C---:B------:R-:W-:Y:S01]  /*2050*/  IMAD.SHL.U32 R10, R98.reuse, 0x8, RZ ;  /* 0x00000008620a7824 */ /* 0x040fe200078e00ff */
[----:B------:R-:W-:Y:S01]  /*2060*/  SHF.L.U64.HI R11, R98, 0x3, R99 ;  /* 0x00000003620b7819 */ /* 0x000fe20000010263 */
[----:B------:R-:W-:Y:S01]  /*2070*/  BSSY B1, `(.L_x_32) ;  /* 0x000000e000017945 */ /* 0x000fe20003800000 */
[----:B------:R-:W-:Y:S02]  /*2080*/  PRMT R15, R15, 0x8880, RZ ;  /* 0x000088800f0f7816 */ /* 0x000fe400000000ff */
[----:B------:R-:W-:Y:S01]  /*2090*/  ISETP.LT.OR P2, PT, R3, 0x2, !P1 ;  /* 0x000000020300780c */ /* 0x000fe20004f41670 */
[----:B------:R-:W-:Y:S01]  /*20a0*/  IMAD.WIDE.U32 R10, R14, R98, R10 ;  /* 0x000000620e0a7225 */ /* 0x000fe200078e000a */
[----:B------:R-:W-:-:S03]  /*20b0*/  ISETP.GE.AND P0, PT, R102, 0x9, PT ;  /* 0x000000096600780c */ /* 0x000fc60003f06270 */
[----:B------:R-:W-:Y:S01]  /*20c0*/  IMAD R14, R15, R88, RZ ;  /* 0x000000580f0e7224 */ /* 0x000fe200078e02ff */
[----:B------:R-:W-:Y:S01]  /*20d0*/  IADD3 R10, P3, P4, R20, R100, R10 ;  /* 0x00000064140a7210 */ /* 0x000fe20007c7e00a */
[----:B------:R-:W-:Y:S02]  /*20e0*/  IMAD.IADD R20, R97, 0x1, R11 ;  /* 0x0000000161147824 */ /* 0x000fe400078e020b */
[----:B------:R-:W-:-:S05]  /*20f0*/  @!P5 IMAD R15, R24, R19, R14 ;  /* 0x00000013180fd224 */ /* 0x000fca00078e020e */
[----:B------:R1:W-:Y:S01]  /*2100*/  @!P5 STG.E.U8 desc[UR38][R4.64], R15 ;  /* 0x0000000f0400d986 */ /* 0x0003e2000c101126 */
[----:B------:R-:W-:Y:S05]  /*2110*/  @P2 BRA `(.L_x_33) ;  /* 0x00000000000c2947 */ /* 0x000fea0003800000 */
[----:B------:R-:W1:Y:S02]  /*2120*/  LDG.E.U8 R96, desc[UR38][R8.64+0x1] ;  /* 0x0000012608607981 */ /* 0x000e64000c1e1100 */
[----:B-1----:R-:W-:-:S05]  /*2130*/  PRMT R15, R96, 0x8880, RZ ;  /* 0x00008880600f7816 */ /* 0x002fca00000000ff */
[----:B------:R-:W-:-:S07]  /*2140*/  IMAD R14, R15, R88, RZ ;  /* 0x000000580f0e7224 */ /* 0x000fce00078e02ff */
.L_x_33:
[----:B------:R-:W-:Y:S05]  /*2150*/  BSYNC B1 ;  /* 0x0000000000017941 */ /* 0x000fea0003800000 */
.L_x_32:
[----:B------:R-:W-:Y:S01]  /*2160*/  ISETP.LT.OR P5, PT, R3, 0x1, !P0 ;  /* 0x000000010300780c */ /* 0x000fe200047a1670 */
[----:B------:R-:W-:Y:S01]  /*2170*/  @!P2 IMAD R25, R25, R19, R14 ;  /* 0x000000131919a224 */ /* 0x000fe200078e020e */
[----:B------:R-:W-:Y:S01]  /*2180*/  BSSY B1, `(.L_x_34) ;  /* 0x000000a000017945 */ /* 0x000fe20003800000 */
[----:B------:R-:W-:Y:S02]  /*2190*/  IADD3.X R11, R13, R101, R20, P3, P4 ;  /* 0x000000650d0b7210 */ /* 0x000fe40001fe8414 */
[C---:B------:R-:W-:Y:S01]  /*21a0*/  ISETP.LT.OR P3, PT, R3.reuse, 0x2, !P0 ;  /* 0x000000020300780c */ /* 0x040fe20004761670 */
[----:B------:R2:W-:Y:S01]  /*21b0*/  @!P2 STG.E.U8 desc[UR38][R4.64+0x1], R25 ;  /* 0x000001190400a986 */ /* 0x0005e2000c101126 */
[C---:B------:R-:W-:Y:S02]  /*21c0*/  ISETP.LT.OR P4, PT, R3.reuse, 0x9, !P1 ;  /* 0x000000090300780c */ /* 0x040fe40004f81670 */
[----:B------:R-:W-:-:S04]  /*21d0*/  ISETP.LT.OR P2, PT, R3, 0xa, !P1 ;  /* 0x0000000a0300780c */ /* 0x000fc80004f41670 */
[----:B------:R-:W-:Y:S09]  /*21e0*/  @P5 BRA `(.L_x_35) ;  /* 0x00000000000c5947 */ /* 0x000ff20003800000 */
[----:B------:R-:W3:Y:S02]  /*21f0*/  LDG.E.U8 R96, desc[UR38][R10.64] ;  /* 0x000000260a607981 */ /* 0x000ee4000c1e1100 */
[----:B---3--:R-:W-:-:S05]  /*2200*/  PRMT R13, R96, 0x8880, RZ ;  /* 0x00008880600d7816 */ /* 0x008fca00000000ff */
[----:B------:R-:W-:-:S07]  /*2210*/  IMAD R14, R13, R88, RZ ;  /* 0x000000580d0e7224 */ /* 0x000fce00078e02ff */
.L_x_35:
[----:B------:R-:W-:Y:S05]  /*2220*/  BSYNC B1 ;  /* 0x0000000000017941 */ /* 0x000fea0003800000 */
.L_x_34:
[----:B------:R-:W-:Y:S01]  /*2230*/  @!P5 IMAD R13, R26, R19, R14 ;  /* 0x000000131a0dd224 */ /* 0x000fe200078e020e */
[----:B------:R-:W-:Y:S04]  /*2240*/  BSSY B1, `(.L_x_36) ;  /* 0x0000006000017945 */ /* 0x000fe80003800000 */
[----:B------:R3:W-:Y:S01]  /*2250*/  @!P5 STG.E.U8 desc[UR38][R6.64], R13 ;  /* 0x0000000d0600d986 */ /* 0x0007e2000c101126 */
[----:B------:R-:W-:Y:S05]  /*2260*/  @P3 BRA `(.L_x_37) ;  /* 0x00000000000c3947 */ /* 0x000fea0003800000 */
[----:B------:R-:W3:Y:S02]  /*2270*/  LDG.E.U8 R96, desc[UR38][R10.64+0x1] ;  /* 0x000001260a607981 */ /* 0x000ee4000c1e1100 */
[----:B---3--:R-:W-:-:S05]  /*2280*/  PRMT R13, R96, 0x8880, RZ ;  /* 0x00008880600d7816 */ /* 0x008fca00000000ff */
[----:B------:R-:W-:-:S07]  /*2290*/  IMAD R14, R13, R88, RZ ;  /* 0x000000580d0e7224 */ /* 0x000fce00078e02ff */
.L_x_37:
[----:B------:R-:W-:Y:S05]  /*22a0*/  BSYNC B1 ;  /* 0x0000000000017941 */ /* 0x000fea0003800000 */
.L_x_36:
[----:B------:R-:W-:Y:S01]  /*22b0*/  @!P3 IMAD R27, R27, R19, R14 ;  /* 0x000000131b1bb224 */ /* 0x000fe200078e020e */
[----:B------:R-:W-:Y:S04]  /*22c0*/  BSSY B1, `(.L_x_38) ;  /* 0x0000006000017945 */ /* 0x000fe80003800000 */
[----:B------:R4:W-:Y:S01]  /*22d0*/  @!P3 STG.E.U8 desc[UR38][R6.64+0x1], R27 ;  /* 0x0000011b0600b986 */ /* 0x0009e2000c101126 */
[----:B------:R-:W-:Y:S05]  /*22e0*/  @P4 BRA `(.L_x_39) ;  /* 0x00000000000c4947 */ /* 0x000fea0003800000 */
[----:B------:R-:W3:Y:S02]  /*22f0*/  LDG.E.U8 R96, desc[UR38][R8.64+0x8] ;  /* 0x0000082608607981 */ /* 0x000ee4000c1e1100 */
[----:B---3--:R-:W-:-:S05]  /*2300*/  PRMT R13, R96, 0x8880, RZ ;  /* 0x00008880600d7816 */ /* 0x008fca00000000ff */
[----:B------:R-:W-:-:S07]  /*2310*/  IMAD R14, R13, R88, RZ ;  /* 0x000000580d0e7224 */ /* 0x000fce00078e02ff */
.L_x_39:
[----:B------:R-:W-:Y:S05]  /*2320*/  BSYNC B1 ;  /* 0x0000000000017941 */ /* 0x000fea0003800000 */
.L_x_38:
[----:B---3--:R-:W-:Y:S01]  /*2330*/  @!P4 IMAD R13, R28, R19, R14 ;  /* 0x000000131c0dc224 */ /* 0x008fe200078e020e */
[----:B------:R-:W-:Y:S04]  /*2340*/  BSSY B1, `(.L_x_40) ;  /* 0x0000006000017945 */ /* 0x000fe80003800000 */
[----:B------:R3:W-:Y:S01]  /*2350*/  @!P4 STG.E.U8 desc[UR38][R4.64+0x8], R13 ;  /* 0x0000080d0400c986 */ /* 0x0007e2000c101126 */
[----:B------:R-:W-:Y:S05]  /*2360*/  @P2 BRA `(.L_x_41) ;  /* 0x00000000000c2947 */ /* 0x000fea0003800000 */
[----:B------:R-:W3:Y:S02]  /*2370*/  LDG.E.U8 R96, desc[UR38][R8.64+0x9] ;  /* 0x0000092608607981 */ /* 0x000ee4000c1e1100 */
[----:B---3--:R-:W-:-:S05]  /*2380*/  PRMT R13, R96, 0x8880, RZ ;  /* 0x00008880600d7816 */ /* 0x008fca00000000ff */
[----:B------:R-:W-:-:S07]  /*2390*/  IMAD R14, R13, R88, RZ ;  /* 0x000000580d0e7224 */ /* 0x000fce00078e02ff */
.L_x_41:
[----:B------:R-:W-:Y:S05]  /*23a0*/  BSYNC B1 ;  /* 0x0000000000017941 */ /* 0x000fea0003800000 */
.L_x_40:
[----:B------:R-:W-:Y:S01]  /*23b0*/  ISETP.LT.OR P4, PT, R3, 0x9, !P0 ;  /* 0x000000090300780c */ /* 0x000fe20004781670 */
[----:B------:R-:W-:Y:S01]  /*23c0*/  @!P2 IMAD R29, R29, R19, R14 ;  /* 0x000000131d1da224 */ /* 0x000fe200078e020e */
[----:B------:R-:W-:Y:S01]  /*23d0*/  BSSY B1, `(.L_x_42) ;  /* 0x0000009000017945 */ /* 0x000fe20003800000 */
[C---:B------:R-:W-:Y:S02]  /*23e0*/  ISETP.LT.OR P3, PT, R3.reuse, 0xa, !P0 ;  /* 0x0000000a0300780c */ /* 0x040fe40004761670 */
[C---:B------:R-:W-:Y:S01]  /*23f0*/  ISETP.LT.OR P5, PT, R3.reuse, 0x11, !P1 ;  /* 0x000000110300780c */ /* 0x040fe20004fa1670 */
[----:B------:R0:W-:Y:S01]  /*2400*/  @!P2 STG.E.U8 desc[UR38][R4.64+0x9], R29 ;  /* 0x0000091d0400a986 */ /* 0x0001e2000c101126 */
[----:B------:R-:W-:-:S06]  /*2410*/  ISETP.LT.OR P2, PT, R3, 0x12, !P1 ;  /* 0x000000120300780c */ /* 0x000fcc0004f41670 */
[----:B------:R-:W-:Y:S07]  /*2420*/  @P4 BRA `(.L_x_43) ;  /* 0x00000000000c4947 */ /* 0x000fee0003800000 */
[----:B------:R-:W3:Y:S02]  /*2430*/  LDG.E.U8 R96, desc[UR38][R10.64+0x8] ;  /* 0x000008260a607981 */ /* 0x000ee4000c1e1100 */
[----:B---3--:R-:W-:-:S05]  /*2440*/  PRMT R13, R96, 0x8880, RZ ;  /* 0x00008880600d7816 */ /* 0x008fca00000000ff */
[----:B------:R-:W-:-:S07]  /*2450*/  IMAD R14, R13, R88, RZ ;  /* 0x000000580d0e7224 */ /* 0x000fce00078e02ff */
.L_x_43:
[----:B------:R-:W-:Y:S05]  /*2460*/  BSYNC B1 ;  /* 0x0000000000017941 */ /* 0x000fea0003800000 */
.L_x_42:
[----:B---3--:R-:W-:Y:S01]  /*2470*/  @!P4 IMAD R13, R30, R19, R14 ;  /* 0x000000131e0dc224 */ /* 0x008fe200078e020e */
[----:B------:R-:W-:Y:S04]  /*2480*/  BSSY B1, `(.L_x_44) ;  /* 0x0000006000017945 */ /* 0x000fe80003800000 */
[----:B------:R3:W-:Y:S01]  /*2490*/  @!P4 STG.E.U8 desc[UR38][R6.64+0x8], R13 ;  /* 0x0000080d0600c986 */ /* 0x0007e2000c101126 */
[----:B------:R-:W-:Y:S05]  /*24a0*/  @P3 BRA `(.L_x_45) ;  /* 0x00000000000c3947 */ /* 0x000fea0003800000 */
[----:B------:R-:W3:Y:S02]  /*24b0*/  LDG.E.U8 R96, desc[UR38][R10.64+0x9] ;  /* 0x000009260a607981 */ /* 0x000ee4000c1e1100 */
[----:B---3--:R-:W-:-:S05]  /*24c0*/  PRMT R13, R96, 0x8880, RZ ;  /* 0x00008880600d7816 */ /* 0x008fca00000000ff */
[----:B------:R-:W-:-:S07]  /*24d0*/  IMAD R14, R13, R88, RZ ;  /* 0x000000580d0e7224 */ /* 0x000fce00078e02ff */
.L_x_45:
[----:B------:R-:W-:Y:S05]  /*24e0*/  BSYNC B1 ;  /* 0x0000000000017941 */ /* 0x000fea0003800000 */
.L_x_44:
[----:B------:R-:W-:Y:S01]  /*24f0*/  @!P3 IMAD R31, R31, R19, R14 ;  /* 0x000000131f1fb224 */ /* 0x000fe200078e020e */
[----:B------:R-:W-:Y:S04]  /*2500*/  BSSY B1, `(.L_x_46) ;  /* 0x0000006000017945 */ /* 0x000fe80003800000 */
[----:B------:R0:W-:Y:S01]  /*2510*/  @!P3 STG.E.U8 desc[UR38][R6.64+0x9], R31 ;  /* 0x0000091f0600b986 */ /* 0x0001e2000c101126 */
[----:B------:R-:W-:Y:S05]  /*2520*/  @P5 BRA `(.L_x_47) ;  /* 0x00000000000c5947 */ /* 0x000fea0003800000 */
[----:B------:R-:W3:Y:S02]  /*2530*/  LDG.E.U8 R96, desc[UR38][R8.64+0x10] ;  /* 0x0000102608607981 */ /* 0x000ee4000c1e1100 */
[----:B---3--:R-:W-:-:S05]  /*2540*/  PRMT R13, R96, 0x8880, RZ ;  /* 0x00008880600d7816 */ /* 0x008fca00000000ff */
[----:B------:R-:W-:-:S07]  /*2550*/  IMAD R14, R13, R88, RZ ;  /* 0x000000580d0e7224 */ /* 0x000fce00078e02ff */
.L_x_47:
[----:B------:R-:W-:Y:S05]  /*2560*/  BSYNC B1 ;  /* 0x0000000000017941 */ /* 0x000fea0003800000 */
.L_x_46:
[----:B---3--:R-:W-:Y:S01]  /*2570*/  @!P5 IMAD R13, R32, R19, R14 ;  /* 0x00000013200dd224 */ /* 0x008fe200078e020e */
[----:B------:R-:W-:Y:S04]  /*2580*/  BSSY B1, `(.L_x_48) ;  /* 0x0000006000017945 */ /* 0x000fe80003800000 */
[----:B------:R3:W-:Y:S01]  /*2590*/  @!P5 STG.E.U8 desc[UR38][R4.64+0x10], R13 ;  /* 0x0000100d0400d986 */ /* 0x0007e2000c101126 */
[----:B------:R-:W-:Y:S05]  /*25a0*/  @P2 BRA `(.L_x_49) ;  /* 0x00000000000c2947 */ /* 0x000fea0003800000 */
[----:B------:R-:W3:Y:S02]  /*25b0*/  LDG.E.U8 R96, desc[UR38][R8.64+0x11] ;  /* 0x0000112608607981 */ /* 0x000ee4000c1e1100 */
[----:B---3--:R-:W-:-:S05]  /*25c0*/  PRMT R13, R96, 0x8880, RZ ;  /* 0x00008880600d7816 */ /* 0x008fca00000000ff */
[----:B------:R-:W-:-:S07]  /*25d0*/  IMAD R14, R13, R88, RZ ;  /* 0x000000580d0e7224 */ /* 0x000fce00078e02ff */
.L_x_49:
[----:B------:R-:W-:Y:S05]  /*25e0*/  BSYNC B1 ;  /* 0x0000000000017941 */ /* 0x000fea0003800000 */
.L_x_48:
        /* <DEDUP_REMOVED lines=11> */
.L_x_51:
[----:B------:R-:W-:Y:S05]  /*26a0*/  BSYNC B1 ;  /* 0x0000000000017941 */ /* 0x000fea0003800000 */
.L_x_50:
[----:B---3--:R-:W-:Y:S01]  /*26b0*/  @!P4 IMAD R13, R34, R19, R14 ;  /* 0x00000013220dc224 */ /* 0x008fe200078e020e */
[----:B------:R-:W-:Y:S04]  /*26c0*/  BSSY B1, `(.L_x_52) ;  /* 0x0000006000017945 */ /* 0x000fe80003800000 */
[----:B------:R3:W-:Y:S01]  /*26d0*/  @!P4 STG.E.U8 desc[UR38][R6.64+0x10], R13 ;  /* 0x0000100d0600c986 */ /* 0x0007e2000c101126 */
[----:B------:R-:W-:Y:S05]  /*26e0*/  @P3 BRA `(.L_x_53) ;  /* 0x00000000000c3947 */ /* 0x000fea0003800000 */
[----:B------:R-:W3:Y:S02]  /*26f0*/  LDG.E.U8 R96, desc[UR38][R10.64+0x11] ;  /* 0x000011260a607981 */ /* 0x000ee4000c1e1100 */
[----:B---3--:R-:W-:-:S05]  /*2700*/  PRMT R13, R96, 0x8880, RZ ;  /* 0x00008880600d7816 */ /* 0x008fca00000000ff */
[----:B------:R-:W-:-:S07]  /*2710*/  IMAD R14, R13, R88, RZ ;  /* 0x000000580d0e7224 */ /* 0x000fce00078e02ff */
.L_x_53:
[----:B------:R-:W-:Y:S05]  /*2720*/  BSYNC B1 ;  /* 0x0000000000017941 */ /* 0x000fea0003800000 */
.L_x_52:
[----:B------:R-:W-:Y:S01]  /*2730*/  @!P3 IMAD R35, R35, R19, R14 ;  /* 0x000000132323b224 */ /* 0x000fe200078e020e */
[----:B------:R-:W-:Y:S04]  /*2740*/  BSSY B1, `(.L_x_54) ;  /* 0x0000006000017945 */ /* 0x000fe80003800000 */
[----:B------:R0:W-:Y:S01]  /*2750*/  @!P3 STG.E.U8 desc[UR38][R6.64+0x11], R35 ;  /* 0x000011230600b986 */ /* 0x0001e2000c101126 */
[----:B------:R-:W-:Y:S05]  /*2760*/  @P5 BRA `(.L_x_55) ;  /* 0x00000000000c5947 */ /* 0x000fea0003800000 */
[----:B------:R-:W3:Y:S02]  /*2770*/  LDG.E.U8 R96, desc[UR38][R8.64+0x18] ;  /* 0x0000182608607981 */ /* 0x000ee4000c1e1100 */
[----:B---3--:R-:W-:-:S05]  /*2780*/  PRMT R13, R96, 0x8880, RZ ;  /* 0x00008880600d7816 */ /* 0x008fca00000000ff */
[----:B------:R-:W-:-:S07]  /*2790*/  IMAD R14, R13, R88, RZ ;  /* 0x000000580d0e7224 */ /* 0x000fce00078e02ff */
.L_x_55:
[----:B------:R-:W-:Y:S05]  /*27a0*/  BSYNC B1 ;  /* 0x0000000000017941 */ /* 0x000fea0003800000 */
.L_x_54:
[----:B---3--:R-:W-:Y:S01]  /*27b0*/  @!P5 IMAD R13, R36, R19, R14 ;  /* 0x00000013240dd224 */ /* 0x008fe200078e020e */
[----:B------:R-:W-:Y:S04]  /*27c0*/  BSSY B1, `(.L_x_56) ;  /* 0x0000006000017945 */ /* 0x000fe80003800000 */
[----:B------:R3:W-:Y:S01]  /*27d0*/  @!P5 STG.E.U8 desc[UR38][R4.64+0x18], R13 ;  /* 0x0000180d0400d986 */ /* 0x0007e2000c101126 */
[----:B------:R-:W-:Y:S05]  /*27e0*/  @P2 BRA `(.L_x_57) ;  /* 0x00000000000c2947 */ /* 0x000fea0003800000 */
[----:B------:R-:W3:Y:S02]  /*27f0*/  LDG.E.U8 R96, desc[UR38][R8.64+0x19] ;  /* 0x0000192608607981 */ /* 0x000ee4000c1e1100 */
[----:B---3--:R-:W-:-:S05]  /*2800*/  PRMT R13, R96, 0x8880, RZ ;  /* 0x00008880600d7816 */ /* 0x008fca00000000ff */
[----:B------:R-:W-:-:S07]  /*2810*/  IMAD R14, R13, R88, RZ ;  /* 0x000000580d0e7224 */ /* 0x000fce00078e02ff */
.L_x_57:
[----:B------:R-:W-:Y:S05]  /*2820*/  BSYNC B1 ;  /* 0x0000000000017941 */ /* 0x000fea0003800000 */
.L_x_56:
        /* <DEDUP_REMOVED lines=11> */
.L_x_59:
[----:B------:R-:W-:Y:S05]  /*28e0*/  BSYNC B1 ;  /* 0x0000000000017941 */ /* 0x000fea0003800000 */
.L_x_58:
[----:B---3--:R-:W-:Y:S01]  /*28f0*/  @!P4 IMAD R13, R38, R19, R14 ;  /* 0x00000013260dc224 */ /* 0x008fe200078e020e */
[----:B------:R-:W-:Y:S04]  /*2900*/  BSSY B1, `(.L_x_60) ;  /* 0x0000006000017945 */ /* 0x000fe80003800000 */
[----:B------:R3:W-:Y:S01]  /*2910*/  @!P4 STG.E.U8 desc[UR38][R6.64+0x18], R13 ;  /* 0x0000180d0600c986 */ /* 0x0007e2000c101126 */
[----:B------:R-:W-:Y:S05]  /*2920*/  @P3 BRA `(.L_x_61) ;  /* 0x00000000000c3947 */ /* 0x000fea0003800000 */
[----:B------:R-:W3:Y:S02]  /*2930*/  LDG.E.U8 R96, desc[UR38][R10.64+0x19] ;  /* 0x000019260a607981 */ /* 0x000ee4000c1e1100 */
[----:B---3--:R-:W-:-:S05]  /*2940*/  PRMT R13, R96, 0x8880, RZ ;  /* 0x00008880600d7816 */ /* 0x008fca00000000ff */
[----:B------:R-:W-:-:S07]  /*2950*/  IMAD R14, R13, R88, RZ ;  /* 0x000000580d0e7224 */ /* 0x000fce00078e02ff */
.L_x_61:
[----:B------:R-:W-:Y:S05]  /*2960*/  BSYNC B1 ;  /* 0x0000000000017941 */ /* 0x000fea0003800000 */
.L_x_60:
[----:B------:R-:W-:Y:S01]  /*2970*/  @!P3 IMAD R39, R39, R19, R14 ;  /* 0x000000132727b224 */ /* 0x000fe200078e020e */
[----:B------:R-:W-:Y:S04]  /*2980*/  BSSY B1, `(.L_x_62) ;  /* 0x0000006000017945 */ /* 0x000fe80003800000 */
[----:B------:R0:W-:Y:S01]  /*2990*/  @!P3 STG.E.U8 desc[UR38][R6.64+0x19], R39 ;  /* 0x000019270600b986 */ /* 0x0001e2000c101126 */
[----:B------:R-:W-:Y:S05]  /*29a0*/  @P5 BRA `(.L_x_63) ;  /* 0x00000000000c5947 */ /* 0x000fea0003800000 */
[----:B------:R-:W3:Y:S02]  /*29b0*/  LDG.E.U8 R96, desc[UR38][R8.64+0x20] ;  /* 0x0000202608607981 */ /* 0x000ee4000c1e1100 */
[----:B---3--:R-:W-:-:S05]  /*29c0*/  PRMT R13, R96, 0x8880, RZ ;  /* 0x00008880600d7816 */ /* 0x008fca00000000ff */
[----:B------:R-:W-:-:S07]  /*29d0*/  IMAD R14, R13, R88, RZ ;  /* 0x000000580d0e7224 */ /* 0x000fce00078e02ff */
.L_x_63:
[----:B------:R-:W-:Y:S05]  /*29e0*/  BSYNC B1 ;  /* 0x0000000000017941 */ /* 0x000fea0003800000 */
.L_x_62:
[----:B---3--:R-:W-:Y:S01]  /*29f0*/  @!P5 IMAD R13, R40, R19, R14 ;  /* 0x00000013280dd224 */ /* 0x008fe200078e020e */
[----:B------:R-:W-:Y:S04]  /*2a00*/  BSSY B1, `(.L_x_64) ;  /* 0x0000006000017945 */ /* 0x000fe80003800000 */
[----:B------:R3:W-:Y:S01]  /*2a10*/  @!P5 STG.E.U8 desc[UR38][R4.64+0x20], R13 ;  /* 0x0000200d0400d986 */ /* 0x0007e2000c101126 */
[----:B------:R-:W-:Y:S05]  /*2a20*/  @P2 BRA `(.L_x_65) ;  /* 0x00000000000c2947 */ /* 0x000fea0003800000 */
[----:B------:R-:W3:Y:S02]  /*2a30*/  LDG.E.U8 R96, desc[UR38][R8.64+0x21] ;  /* 0x0000212608607981 */ /* 0x000ee4000c1e1100 */
[----:B---3--:R-:W-:-:S05]  /*2a40*/  PRMT R13, R96, 0x8880, RZ ;  /* 0x00008880600d7816 */ /* 0x008fca00000000ff */
[----:B------:R-:W-:-:S07]  /*2a50*/  IMAD R14, R13, R88, RZ ;  /* 0x000000580d0e7224 */ /* 0x000fce00078e02ff */
.L_x_65:
[----:B------:R-:W-:Y:S05]  /*2a60*/  BSYNC B1 ;  /* 0x0000000000017941 */ /* 0x000fea0003800000 */
.L_x_64:
        /* <DEDUP_REMOVED lines=11> */
.L_x_67:
[----:B------:R-:W-:Y:S05]  /*2b20*/  BSYNC B1 ;  /* 0x0000000000017941 */ /* 0x000fea0003800000 */
.L_x_66:
[----:B---3--:R-:W-:Y:S01]  /*2b30*/  @!P4 IMAD R13, R42, R19, R14 ;  /* 0x000000132a0dc224 */ /* 0x008fe200078e020e */
[----:B------:R-:W-:Y:S04]  /*2b40*/  BSSY B1, `(.L_x_68) ;  /* 0x0000006000017945 */ /* 0x000fe80003800000 */
[----:B------:R3:W-:Y:S01]  /*2b50*/  @!P4 STG.E.U8 desc[UR38][R6.64+0x20], R13 ;  /* 0x0000200d0600c986 */ /* 0x0007e2000c101126 */
[----:B------:R-:W-:Y:S05]  /*2b60*/  @P3 BRA `(.L_x_69) ;  /* 0x00000000000c3947 */ /* 0x000fea0003800000 */
[----:B------:R-:W3:Y:S02]  /*2b70*/  LDG.E.U8 R96, desc[UR38][R10.64+0x21] ;  /* 0x000021260a607981 */ /* 0x000ee4000c1e1100 */
[----:B---3--:R-:W-:-:S05]  /*2b80*/  PRMT R13, R96, 0x8880, RZ ;  /* 0x00008880600d7816 */ /* 0x008fca00000000ff */
[----:B------:R-:W-:-:S07]  /*2b90*/  IMAD R14, R13, R88, RZ ;  /* 0x000000580d0e7224 */ /* 0x000fce00078e02ff */
.L_x_69:
[----:B------:R-:W-:Y:S05]  /*2ba0*/  BSYNC B1 ;  /* 0x0000000000017941 */ /* 0x000fea0003800000 */
.L_x_68:
[----:B------:R-:W-:Y:S01]  /*2bb0*/  @!P3 IMAD R43, R43, R19, R14 ;  /* 0x000000132b2bb224 */ /* 0x000fe200078e020e */
[----:B------:R-:W-:Y:S04]  /*2bc0*/  BSSY B1, `(.L_x_70) ;  /* 0x0000006000017945 */ /* 0x000fe80003800000 */
[----:B------:R0:W-:Y:S01]  /*2bd0*/  @!P3 STG.E.U8 desc[UR38][R6.64+0x21], R43 ;  /* 0x0000212b0600b986 */ /* 0x0001e2000c101126 */
[----:B------:R-:W-:Y:S05]  /*2be0*/  @P5 BRA `(.L_x_71) ;  /* 0x00000000000c5947 */ /* 0x000fea0003800000 */
[----:B------:R-:W3:Y:S02]  /*2bf0*/  LDG.E.U8 R96, desc[UR38][R8.64+0x28] ;  /* 0x0000282608607981 */ /* 0x000ee4000c1e1100 */
[----:B---3--:R-:W-:-:S05]  /*2c00*/  PRMT R13, R96, 0x8880, RZ ;  /* 0x00008880600d7816 */ /* 0x008fca00000000ff */
[----:B------:R-:W-:-:S07]  /*2c10*/  IMAD R14, R13, R88, RZ ;  /* 0x000000580d0e7224 */ /* 0x000fce00078e02ff */
.L_x_71:
[----:B------:R-:W-:Y:S05]  /*2c20*/  BSYNC B1 ;  /* 0x0000000000017941 */ /* 0x000fea0003800000 */
.L_x_70:
[----:B---3--:R-:W-:Y:S01]  /*2c30*/  @!P5 IMAD R13, R44, R19, R14 ;  /* 0x000000132c0dd224 */ /* 0x008fe200078e020e */
[----:B------:R-:W-:Y:S04]  /*2c40*/  BSSY B1, `(.L_x_72) ;  /* 0x0000006000017945 */ /* 0x000fe80003800000 */
[----:B------:R3:W-:Y:S01]  /*2c50*/  @!P5 STG.E.U8 desc[UR38][R4.64+0x28], R13 ;  /* 0x0000280d0400d986 */ /* 0x0007e2000c101126 */
[----:B------:R-:W-:Y:S05]  /*2c60*/  @P2 BRA `(.L_x_73) ;  /* 0x00000000000c2947 */ /* 0x000fea0003800000 */
[----:B------:R-:W3:Y:S02]  /*2c70*/  LDG.E.U8 R96, desc[UR38][R8.64+0x29] ;  /* 0x0000292608607981 */ /* 0x000ee4000c1e1100 */
[----:B---3--:R-:W-:-:S05]  /*2c80*/  PRMT R13, R96, 0x8880, RZ ;  /* 0x00008880600d7816 */ /* 0x008fca00000000ff */
[----:B------:R-:W-:-:S07]  /*2c90*/  IMAD R14, R13, R88, RZ ;  /* 0x000000580d0e7224 */ /* 0x000fce00078e02ff */
.L_x_73:
[----:B------:R-:W-:Y:S05]  /*2ca0*/  BSYNC B1 ;  /* 0x0000000000017941 */ /* 0x000fea0003800000 */
.L_x_72:
        /* <DEDUP_REMOVED lines=11> */
.L_x_75:
[----:B------:R-:W-:Y:S05]  /*2d60*/  BSYNC B1 ;  /* 0x0000000000017941 */ /* 0x000fea0003800000 */
.L_x_74:
[----:B---3--:R-:W-:Y:S01]  /*2d70*/  @!P4 IMAD R13, R46, R19, R14 ;  /* 0x000000132e0dc224 */ /* 0x008fe200078e020e */
[----:B------:R-:W-:Y:S04]  /*2d80*/  BSSY B1, `(.L_x_76) ;  /* 0x0000006000017945 */ /* 0x000fe80003800000 */
[----:B------:R3:W-:Y:S01]  /*2d90*/  @!P4 STG.E.U8 desc[UR38][R6.64+0x28], R13 ;  /* 0x0000280d0600c986 */ /* 0x0007e2000c101126 */
[----:B------:R-:W-:Y:S05]  /*2da0*/  @P3 BRA `(.L_x_77) ;  /* 0x00000000000c3947 */ /* 0x000fea0003800000 */
[----:B------:R-:W3:Y:S02]  /*2db0*/  LDG.E.U8 R96, desc[UR38][R10.64+0x29] ;  /* 0x000029260a607981 */ /* 0x000ee4000c1e1100 */
[----:B---3--:R-:W-:-:S05]  /*2dc0*/  PRMT R13, R96, 0x8880, RZ ;  /* 0x00008880600d7816 */ /* 0x008fca00000000ff */
[----:B------:R-:W-:-:S07]  /*2dd0*/  IMAD R14, R13, R88, RZ ;  /* 0x000000580d0e7224 */ /* 0x000fce00078e02ff */
.L_x_77:
[----:B------:R-:W-:Y:S05]  /*2de0*/  BSYNC B1 ;  /* 0x0000000000017941 */ /* 0x000fea0003800000 */
.L_x_76:
[----:B------:R-:W-:Y:S01]  /*2df0*/  @!P3 IMAD R47, R47, R19, R14 ;  /* 0x000000132f2fb224 */ /* 0x000fe200078e020e */
[----:B------:R-:W-:Y:S04]  /*2e00*/  BSSY B1, `(.L_x_78) ;  /* 0x0000006000017945 */ /* 0x000fe80003800000 */
[----:B------:R0:W-:Y:S01]  /*2e10*/  @!P3 STG.E.U8 desc[UR38][R6.64+0x29], R47 ;  /* 0x0000292f0600b986 */ /* 0x0001e2000c101126 */
[----:B------:R-:W-:Y:S05]  /*2e20*/  @P5 BRA `(.L_x_79) ;  /* 0x00000000000c5947 */ /* 0x000fea0003800000 */
[----:B------:R-:W3:Y:S02]  /*2e30*/  LDG.E.U8 R96, desc[UR38][R8.64+0x30] ;  /* 0x0000302608607981 */ /* 0x000ee4000c1e1100 */
[----:B---3--:R-:W-:-:S05]  /*2e40*/  PRMT R13, R96, 0x8880, RZ ;  /* 0x00008880600d7816 */ /* 0x008fca00000000ff */
[----:B------:R-:W-:-:S07]  /*2e50*/  IMAD R14, R13, R88, RZ ;  /* 0x000000580d0e7224 */ /* 0x000fce00078e02ff */
.L_x_79:
[----:B------:R-:W-:Y:S05]  /*2e60*/  BSYNC B1 ;  /* 0x0000000000017941 */ /* 0x000fea0003800000 */
.L_x_78:
[----:B---3--:R-:W-:Y:S01]  /*2e70*/  @!P5 IMAD R13, R48, R19, R14 ;  /* 0x00000013300dd224 */ /* 0x008fe200078e020e */
[----:B------:R-:W-:Y:S04]  /*2e80*/  BSSY B1, `(.L_x_80) ;  /* 0x0000006000017945 */ /* 0x000fe80003800000 */
[----:B------:R3:W-:Y:S01]  /*2e90*/  @!P5 STG.E.U8 desc[UR38][R4.64+0x30], R13 ;  /* 0x0000300d0400d986 */ /* 0x0007e2000c101126 */
[----:B------:R-:W-:Y:S05]  /*2ea0*/  @P2 BRA `(.L_x_81) ;  /* 0x00000000000c2947 */ /* 0x000fea0003800000 */
[----:B------:R-:W3:Y:S02]  /*2eb0*/  LDG.E.U8 R96, desc[UR38][R8.64+0x31] ;  /* 0x0000312608607981 */ /* 0x000ee4000c1e1100 */
[----:B---3--:R-:W-:-:S05]  /*2ec0*/  PRMT R13, R96, 0x8880, RZ ;  /* 0x00008880600d7816 */ /* 0x008fca00000000ff */
[----:B------:R-:W-:-:S07]  /*2ed0*/  IMAD R14, R13, R88, RZ ;  /* 0x000000580d0e7224 */ /* 0x000fce00078e02ff */
.L_x_81:
[----:B------:R-:W-:Y:S05]  /*2ee0*/  BSYNC B1 ;  /* 0x0000000000017941 */ /* 0x000fea0003800000 */
.L_x_80:
        /* <DEDUP_REMOVED lines=11> */
.L_x_83:
[----:B------:R-:W-:Y:S05]  /*2fa0*/  BSYNC B1 ;  /* 0x0000000000017941 */ /* 0x000fea0003800000 */
.L_x_82:
[----:B---3--:R-:W-:Y:S01]  /*2fb0*/  @!P4 IMAD R13, R50, R19, R14 ;  /* 0x00000013320dc224 */ /* 0x008fe200078e020e */
[----:B------:R-:W-:Y:S04]  /*2fc0*/  BSSY B1, `(.L_x_84) ;  /* 0x0000006000017945 */ /* 0x000fe80003800000 */
[----:B------:R3:W-:Y:S01]  /*2fd0*/  @!P4 STG.E.U8 desc[UR38][R6.64+0x30], R13 ;  /* 0x0000300d0600c986 */ /* 0x0007e2000c101126 */
[----:B------:R-:W-:Y:S05]  /*2fe0*/  @P3 BRA `(.L_x_85) ;  /* 0x00000000000c3947 */ /* 0x000fea0003800000 */
[----:B------:R-:W3:Y:S02]  /*2ff0*/  LDG.E.U8 R96, desc[UR38][R10.64+0x31] ;  /* 0x000031260a607981 */ /* 0x000ee4000c1e1100 */
[----:B---3--:R-:W-:-:S05]  /*3000*/  PRMT R13, R96, 0x8880, RZ ;  /* 0x00008880600d7816 */ /* 0x008fca00000000ff */
[----:B------:R-:W-:-:S07]  /*3010*/  IMAD R14, R13, R88, RZ ;  /* 0x000000580d0e7224 */ /* 0x000fce00078e02ff */
.L_x_85:
[----:B------:R-:W-:Y:S05]  /*3020*/  BSYNC B1 ;  /* 0x0000000000017941 */ /* 0x000fea0003800000 */
.L_x_84:
[----:B------:R-:W-:Y:S01]  /*3030*/  @!P3 IMAD R51, R51, R19, R14 ;  /* 0x000000133333b224 */ /* 0x000fe200078e020e */
[----:B------:R-:W-:Y:S04]  /*3040*/  BSSY B1, `(.L_x_86) ;  /* 0x0000006000017945 */ /* 0x000fe80003800000 */
[----:B------:R0:W-:Y:S01]  /*3050*/  @!P3 STG.E.U8 desc[UR38][R6.64+0x31], R51 ;  /* 0x000031330600b986 */ /* 0x0001e2000c101126 */
[----:B------:R-:W-:Y:S05]  /*3060*/  @P5 BRA `(.L_x_87) ;  /* 0x00000000000c5947 */ /* 0x000fea0003800000 */
[----:B------:R-:W3:Y:S02]  /*3070*/  LDG.E.U8 R96, desc[UR38][R8.64+0x38] ;  /* 0x0000382608607981 */ /* 0x000ee4000c1e1100 */
[----:B---3--:R-:W-:-:S05]  /*3080*/  PRMT R13, R96, 0x8880, RZ ;  /* 0x00008880600d7816 */ /* 0x008fca00000000ff */
[----:B------:R-:W-:-:S07]  /*3090*/  IMAD R14, R13, R88, RZ ;  /* 0x000000580d0e7224 */ /* 0x000fce00078e02ff */
.L_x_87:
[----:B------:R-:W-:Y:S05]  /*30a0*/  BSYNC B1 ;  /* 0x0000000000017941 */ /* 0x000fea0003800000 */
.L_x_86:
[----:B---3--:R-:W-:Y:S01]  /*30b0*/  @!P5 IMAD R13, R52, R19, R14 ;  /* 0x00000013340dd224 */ /* 0x008fe200078e020e */
[----:B------:R-:W-:Y:S04]  /*30c0*/  BSSY B1, `(.L_x_88) ;  /* 0x0000006000017945 */ /* 0x000fe80003800000 */
[----:B------:R3:W-:Y:S01]  /*30d0*/  @!P5 STG.E.U8 desc[UR38][R4.64+0x38], R13 ;  /* 0x0000380d0400d986 */ /* 0x0007e2000c101126 */
[----:B------:R-:W-:Y:S05]  /*30e0*/  @P2 BRA `(.L_x_89) ;  /* 0x00000000000c2947 */ /* 0x000fea0003800000 */
[----:B------:R-:W3:Y:S02]  /*30f0*/  LDG.E.U8 R96, desc[UR38][R8.64+0x39] ;  /* 0x0000392608607981 */ /* 0x000ee4000c1e1100 */
[----:B---3--:R-:W-:-:S05]  /*3100*/  PRMT R13, R96, 0x8880, RZ ;  /* 0x00008880600d7816 */ /* 0x008fca00000000ff */
[----:B------:R-:W-:-:S07]  /*3110*/  IMAD R14, R13, R88, RZ ;  /* 0x000000580d0e7224 */ /* 0x000fce00078e02ff */
.L_x_89:
[----:B------:R-:W-:Y:S05]  /*3120*/  BSYNC B1 ;  /* 0x0000000000017941 */ /* 0x000fea0003800000 */
.L_x_88:
        /* <DEDUP_REMOVED lines=11> */
.L_x_91:
[----:B------:R-:W-:Y:S05]  /*31e0*/  BSYNC B1 ;  /* 0x0000000000017941 */ /* 0x000fea0003800000 */
.L_x_90:
[----:B---3--:R-:W-:Y:S01]  /*31f0*/  @!P4 IMAD R13, R54, R19, R14 ;  /* 0x00000013360dc224 */ /* 0x008fe200078e020e */
[----:B------:R-:W-:Y:S04]  /*3200*/  BSSY B1, `(.L_x_92) ;  /* 0x0000006000017945 */ /* 0x000fe80003800000 */
[----:B------:R3:W-:Y:S01]  /*3210*/  @!P4 STG.E.U8 desc[UR38][R6.64+0x38], R13 ;  /* 0x0000380d0600c986 */ /* 0x0007e2000c101126 */
[----:B------:R-:W-:Y:S05]  /*3220*/  @P3 BRA `(.L_x_93) ;  /* 0x00000000000c3947 */ /* 0x000fea0003800000 */
[----:B------:R-:W3:Y:S02]  /*3230*/  LDG.E.U8 R96, desc[UR38][R10.64+0x39] ;  /* 0x000039260a607981 */ /* 0x000ee4000c1e1100 */
[----:B---3--:R-:W-:-:S05]  /*3240*/  PRMT R13, R96, 0x8880, RZ ;  /* 0x00008880600d7816 */ /* 0x008fca00000000ff */
[----:B------:R-:W-:-:S07]  /*3250*/  IMAD R14, R13, R88, RZ ;  /* 0x000000580d0e7224 */ /* 0x000fce00078e02ff */
.L_x_93:
[----:B------:R-:W-:Y:S05]  /*3260*/  BSYNC B1 ;  /* 0x0000000000017941 */ /* 0x000fea0003800000 */
.L_x_92:
[----:B------:R-:W-:Y:S01]  /*3270*/  @!P3 IMAD R55, R55, R19, R14 ;  /* 0x000000133737b224 */ /* 0x000fe200078e020e */
[----:B------:R-:W-:Y:S04]  /*3280*/  BSSY B1, `(.L_x_94) ;  /* 0x0000006000017945 */ /* 0x000fe80003800000 */
[----:B------:R0:W-:Y:S01]  /*3290*/  @!P3 STG.E.U8 desc[UR38][R6.64+0x39], R55 ;  /* 0x000039370600b986 */ /* 0x0001e2000c101126 */
[----:B------:R-:W-:Y:S05]  /*32a0*/  @P5 BRA `(.L_x_95) ;  /* 0x00000000000c5947 */ /* 0x000fea0003800000 */
[----:B------:R-:W3:Y:S02]  /*32b0*/  LDG.E.U8 R96, desc[UR38][R8.64+0x40] ;  /* 0x0000402608607981 */ /* 0x000ee4000c1e1100 */
[----:B---3--:R-:W-:-:S05]  /*32c0*/  PRMT R13, R96, 0x8880, RZ ;  /* 0x00008880600d7816 */ /* 0x008fca00000000ff */
[----:B------:R-:W-:-:S07]  /*32d0*/  IMAD R14, R13, R88, RZ ;  /* 0x000000580d0e7224 */ /* 0x000fce00078e02ff */
.L_x_95:
[----:B------:R-:W-:Y:S05]  /*32e0*/  BSYNC B1 ;  /* 0x0000000000017941 */ /* 0x000fea0003800000 */
.L_x_94:
[----:B---3--:R-:W-:Y:S01]  /*32f0*/  @!P5 IMAD R13, R56, R19, R14 ;  /* 0x00000013380dd224 */ /* 0x008fe200078e020e */
[----:B------:R-:W-:Y:S04]  /*3300*/  BSSY B1, `(.L_x_96) ;  /* 0x0000006000017945 */ /* 0x000fe80003800000 */
[----:B------:R3:W-:Y:S01]  /*3310*/  @!P5 STG.E.U8 desc[UR38][R4.64+0x40], R13 ;  /* 0x0000400d0400d986 */ /* 0x0007e2000c101126 */
[----:B------:R-:W-:Y:S05]  /*3320*/  @P2 BRA `(.L_x_97) ;  /* 0x00000000000c2947 */ /* 0x000fea0003800000 */
[----:B------:R-:W3:Y:S02]  /*3330*/  LDG.E.U8 R96, desc[UR38][R8.64+0x41] ;  /* 0x0000412608607981 */ /* 0x000ee4000c1e1100 */
[----:B---3--:R-:W-:-:S05]  /*3340*/  PRMT R13, R96, 0x8880, RZ ;  /* 0x00008880600d7816 */ /* 0x008fca00000000ff */
[----:B------:R-:W-:-:S07]  /*3350*/  IMAD R14, R13, R88, RZ ;  /* 0x000000580d0e7224 */ /* 0x000fce00078e02ff */
.L_x_97:
[----:B------:R-:W-:Y:S05]  /*3360*/  BSYNC B1 ;  /* 0x0000000000017941 */ /* 0x000fea0003800000 */
.L_x_96:
        /* <DEDUP_REMOVED lines=11> */
.L_x_99:
[----:B------:R-:W-:Y:S05]  /*3420*/  BSYNC B1 ;  /* 0x0000000000017941 */ /* 0x000fea0003800000 */
.L_x_98:
[----:B---3--:R-:W-:Y:S01]  /*3430*/  @!P4 IMAD R13, R58, R19, R14 ;  /* 0x000000133a0dc224 */ /* 0x008fe200078e020e */
[----:B------:R-:W-:Y:S04]  /*3440*/  BSSY B1, `(.L_x_100) ;  /* 0x0000006000017945 */ /* 0x000fe80003800000 */
[----:B------:R3:W-:Y:S01]  /*3450*/  @!P4 STG.E.U8 desc[UR38][R6.64+0x40], R13 ;  /* 0x0000400d0600c986 */ /* 0x0007e2000c101126 */
[----:B------:R-:W-:Y:S05]  /*3460*/  @P3 BRA `(.L_x_101) ;  /* 0x00000000000c3947 */ /* 0x000fea0003800000 */
[----:B------:R-:W3:Y:S02]  /*3470*/  LDG.E.U8 R96, desc[UR38][R10.64+0x41] ;  /* 0x000041260a607981 */ /* 0x000ee4000c1e1100 */
[----:B---3--:R-:W-:-:S05]  /*3480*/  PRMT R13, R96, 0x8880, RZ ;  /* 0x00008880600d7816 */ /* 0x008fca00000000ff */
[----:B------:R-:W-:-:S07]  /*3490*/  IMAD R14, R13, R88, RZ ;  /* 0x000000580d0e7224 */ /* 0x000fce00078e02ff */
.L_x_101:
[----:B------:R-:W-:Y:S05]  /*34a0*/  BSYNC B1 ;  /* 0x0000000000017941 */ /* 0x000fea0003800000 */
.L_x_100:
[----:B------:R-:W-:Y:S01]  /*34b0*/  @!P3 IMAD R59, R59, R19, R14 ;  /* 0x000000133b3bb224 */ /* 0x000fe200078e020e */
[----:B------:R-:W-:Y:S04]  /*34c0*/  BSSY B1, `(.L_x_102) ;  /* 0x0000006000017945 */ /* 0x000fe80003800000 */
[----:B------:R0:W-:Y:S01]  /*34d0*/  @!P3 STG.E.U8 desc[UR38][R6.64+0x41], R59 ;  /* 0x0000413b0600b986 */ /* 0x0001e2000c101126 */
[----:B------:R-:W-:Y:S05]  /*34e0*/  @P5 BRA `(.L_x_103) ;  /* 0x00000000000c5947 */ /* 0x000fea0003800000 */
[----:B------:R-:W3:Y:S02]  /*34f0*/  LDG.E.U8 R96, desc[UR38][R8.64+0x48] ;  /* 0x0000482608607981 */ /* 0x000ee4000c1e1100 */
[----:B---3--:R-:W-:-:S05]  /*3500*/  PRMT R13, R96, 0x8880, RZ ;  /* 0x00008880600d7816 */ /* 0x008fca00000000ff */
[----:B------:R-:W-:-:S07]  /*3510*/  IMAD R14, R13, R88, RZ ;  /* 0x000000580d0e7224 */ /* 0x000fce00078e02ff */
.L_x_103:
[----:B------:R-:W-:Y:S05]  /*3520*/  BSYNC B1 ;  /* 0x0000000000017941 */ /* 0x000fea0003800000 */
.L_x_102:
[----:B---3--:R-:W-:Y:S01]  /*3530*/  @!P5 IMAD R13, R60, R19, R14 ;  /* 0x000000133c0dd224 */ /* 0x008fe200078e020e */
[----:B------:R-:W-:Y:S04]  /*3540*/  BSSY B1, `(.L_x_104) ;  /* 0x0000006000017945 */ /* 0x000fe80003800000 */
[----:B------:R3:W-:Y:S01]  /*3550*/  @!P5 STG.E.U8 desc[UR38][R4.64+0x48], R13 ;  /* 0x0000480d0400d986 */ /* 0x0007e2000c101126 */
[----:B------:R-:W-:Y:S05]  /*3560*/  @P2 BRA `(.L_x_105) ;  /* 0x00000000000c2947 */ /* 0x000fea0003800000 */
[----:B------:R-:W3:Y:S02]  /*3570*/  LDG.E.U8 R96, desc[UR38][R8.64+0x49] ;  /* 0x0000492608607981 */ /* 0x000ee4000c1e1100 */
[----:B---3--:R-:W-:-:S05]  /*3580*/  PRMT R13, R96, 0x8880, RZ ;  /* 0x00008880600d7816 */ /* 0x008fca00000000ff */
[----:B------:R-:W-:-:S07]  /*3590*/  IMAD R14, R13, R88, RZ ;  /* 0x000000580d0e7224 */ /* 0x000fce00078e02ff */
.L_x_105:
[----:B------:R-:W-:Y:S05]  /*35a0*/  BSYNC B1 ;  /* 0x0000000000017941 */ /* 0x000fea0003800000 */
.L_x_104:
        /* <DEDUP_REMOVED lines=11> */
.L_x_107:
[----:B------:R-:W-:Y:S05]  /*3660*/  BSYNC B1 ;  /* 0x0000000000017941 */ /* 0x000fea0003800000 */
.L_x_106:
[----:B---3--:R-:W-:Y:S01]  /*3670*/  @!P4 IMAD R13, R62, R19, R14 ;  /* 0x000000133e0dc224 */ /* 0x008fe200078e020e */
[----:B------:R-:W-:Y:S04]  /*3680*/  BSSY B1, `(.L_x_108) ;  /* 0x0000006000017945 */ /* 0x000fe80003800000 */
[----:B------:R3:W-:Y:S01]  /*3690*/  @!P4 STG.E.U8 desc[UR38][R6.64+0x48], R13 ;  /* 0x0000480d0600c986 */ /* 0x0007e2000c101126 */
[----:B------:R-:W-:Y:S05]  /*36a0*/  @P3 BRA `(.L_x_109) ;  /* 0x00000000000c3947 */ /* 0x000fea0003800000 */
[----:B------:R-:W3:Y:S02]  /*36b0*/  LDG.E.U8 R96, desc[UR38][R10.64+0x49] ;  /* 0x000049260a607981 */ /* 0x000ee4000c1e1100 */
[----:B---3--:R-:W-:-:S05]  /*36c0*/  PRMT R13, R96, 0x8880, RZ ;  /* 0x00008880600d7816 */ /* 0x008fca00000000ff */
[----:B------:R-:W-:-:S07]  /*36d0*/  IMAD R14, R13, R88, RZ ;  /* 0x000000580d0e7224 */ /* 0x000fce00078e02ff */
.L_x_109:
[----:B------:R-:W-:Y:S05]  /*36e0*/  BSYNC B1 ;  /* 0x0000000000017941 */ /* 0x000fea0003800000 */
.L_x_108:
[----:B------:R-:W-:Y:S01]  /*36f0*/  @!P3 IMAD R63, R63, R19, R14 ;  /* 0x000000133f3fb224 */ /* 0x000fe200078e020e */
[----:B------:R-:W-:Y:S04]  /*3700*/  BSSY B1, `(.L_x_110) ;  /* 0x0000006000017945 */ /* 0x000fe80003800000 */
[----:B------:R0:W-:Y:S01]  /*3710*/  @!P3 STG.E.U8 desc[UR38][R6.64+0x49], R63 ;  /* 0x0000493f0600b986 */ /* 0x0001e2000c101126 */
[----:B------:R-:W-:Y:S05]  /*3720*/  @P5 BRA `(.L_x_111) ;  /* 0x00000000000c5947 */ /* 0x000fea0003800000 */
[----:B------:R-:W3:Y:S02]  /*3730*/  LDG.E.U8 R96, desc[UR38][R8.64+0x50] ;  /* 0x0000502608607981 */ /* 0x000ee4000c1e1100 */
[----:B---3--:R-:W-:-:S05]  /*3740*/  PRMT R13, R96, 0x8880, RZ ;  /* 0x00008880600d7816 */ /* 0x008fca00000000ff */
[----:B------:R-:W-:-:S07]  /*3750*/  IMAD R14, R13, R88, RZ ;  /* 0x000000580d0e7224 */ /* 0x000fce00078e02ff */
.L_x_111:
[----:B------:R-:W-:Y:S05]  /*3760*/  BSYNC B1 ;  /* 0x0000000000017941 */ /* 0x000fea0003800000 */
.L_x_110:
[----:B---3--:R-:W-:Y:S01]  /*3770*/  @!P5 IMAD R13, R64, R19, R14 ;  /* 0x00000013400dd224 */ /* 0x008fe200078e020e */
[----:B------:R-:W-:Y:S04]  /*3780*/  BSSY B1, `(.L_x_112) ;  /* 0x0000006000017945 */ /* 0x000fe80003800000 */
[----:B------:R3:W-:Y:S01]  /*3790*/  @!P5 STG.E.U8 desc[UR38][R4.64+0x50], R13 ;  /* 0x0000500d0400d986 */ /* 0x0007e2000c101126 */
[----:B------:R-:W-:Y:S05]  /*37a0*/  @P2 BRA `(.L_x_113) ;  /* 0x00000000000c2947 */ /* 0x000fea0003800000 */
[----:B------:R-:W3:Y:S02]  /*37b0*/  LDG.E.U8 R96, desc[UR38][R8.64+0x51] ;  /* 0x0000512608607981 */ /* 0x000ee4000c1e1100 */
[----:B---3--:R-:W-:-:S05]  /*37c0*/  PRMT R13, R96, 0x8880, RZ ;  /* 0x00008880600d7816 */ /* 0x008fca00000000ff */
[----:B------:R-:W-:-:S07]  /*37d0*/  IMAD R14, R13, R88, RZ ;  /* 0x000000580d0e7224 */ /* 0x000fce00078e02ff */
.L_x_113:
[----:B------:R-:W-:Y:S05]  /*37e0*/  BSYNC B1 ;  /* 0x0000000000017941 */ /* 0x000fea0003800000 */
.L_x_112:
        /* <DEDUP_REMOVED lines=11> */
.L_x_115:
[----:B------:R-:W-:Y:S05]  /*38a0*/  BSYNC B1 ;  /* 0x0000000000017941 */ /* 0x000fea0003800000 */
.L_x_114:
[----:B---3--:R-:W-:Y:S01]  /*38b0*/  @!P4 IMAD R13, R66, R19, R14 ;  /* 0x00000013420dc224 */ /* 0x008fe200078e020e */
[----:B------:R-:W-:Y:S04]  /*38c0*/  BSSY B1, `(.L_x_116) ;  /* 0x0000006000017945 */ /* 0x000fe80003800000 */
[----:B------:R3:W-:Y:S01]  /*38d0*/  @!P4 STG.E.U8 desc[UR38][R6.64+0x50], R13 ;  /* 0x0000500d0600c986 */ /* 0x0007e2000c101126 */
[----:B------:R-:W-:Y:S05]  /*38e0*/  @P3 BRA `(.L_x_117) ;  /* 0x00000000000c3947 */ /* 0x000fea0003800000 */
[----:B------:R-:W3:Y:S02]  /*38f0*/  LDG.E.U8 R96, desc[UR38][R10.64+0x51] ;  /* 0x000051260a607981 */ /* 0x000ee4000c1e1100 */
[----:B---3--:R-:W-:-:S05]  /*3900*/  PRMT R13, R96, 0x8880, RZ ;  /* 0x00008880600d7816 */ /* 0x008fca00000000ff */
[----:B------:R-:W-:-:S07]  /*3910*/  IMAD R14, R13, R88, RZ ;  /* 0x000000580d0e7224 */ /* 0x000fce00078e02ff */
.L_x_117:
[----:B------:R-:W-:Y:S05]  /*3920*/  BSYNC B1 ;  /* 0x0000000000017941 */ /* 0x000fea0003800000 */
.L_x_116:
[----:B------:R-:W-:Y:S01]  /*3930*/  @!P3 IMAD R67, R67, R19, R14 ;  /* 0x000000134343b224 */ /* 0x000fe200078e020e */
[----:B------:R-:W-:Y:S04]  /*3940*/  BSSY B1, `(.L_x_118) ;  /* 0x0000006000017945 */ /* 0x000fe80003800000 */
[----:B------:R0:W-:Y:S01]  /*3950*/  @!P3 STG.E.U8 desc[UR38][R6.64+0x51], R67 ;  /* 0x000051430600b986 */ /* 0x0001e2000c101126 */
[----:B------:R-:W-:Y:S05]  /*3960*/  @P5 BRA `(.L_x_119) ;  /* 0x00000000000c5947 */ /* 0x000fea0003800000 */
[----:B------:R-:W3:Y:S02]  /*3970*/  LDG.E.U8 R96, desc[UR38][R8.64+0x58] ;  /* 0x0000582608607981 */ /* 0x000ee4000c1e1100 */
[----:B---3--:R-:W-:-:S05]  /*3980*/  PRMT R13, R96, 0x8880, RZ ;  /* 0x00008880600d7816 */ /* 0x008fca00000000ff */
[----:B------:R-:W-:-:S07]  /*3990*/  IMAD R14, R13, R88, RZ ;  /* 0x000000580d0e7224 */ /* 0x000fce00078e02ff */
.L_x_119:
[----:B------:R-:W-:Y:S05]  /*39a0*/  BSYNC B1 ;  /* 0x0000000000017941 */ /* 0x000fea0003800000 */
.L_x_118:
[----:B---3--:R-:W-:Y:S01]  /*39b0*/  @!P5 IMAD R13, R68, R19, R14 ;  /* 0x00000013440dd224 */ /* 0x008fe200078e020e */
[----:B------:R-:W-:Y:S04]  /*39c0*/  BSSY B1, `(.L_x_120) ;  /* 0x0000006000017945 */ /* 0x000fe80003800000 */
[----:B------:R3:W-:Y:S01]  /*39d0*/  @!P5 STG.E.U8 desc[UR38][R4.64+0x58], R13 ;  /* 0x0000580d0400d986 */ /* 0x0007e2000c101126 */
[----:B------:R-:W-:Y:S05]  /*39e0*/  @P2 BRA `(.L_x_121) ;  /* 0x00000000000c2947 */ /* 0x000fea0003800000 */
[----:B------:R-:W3:Y:S02]  /*39f0*/  LDG.E.U8 R96, desc[UR38][R8.64+0x59] ;  /* 0x0000592608607981 */ /* 0x000ee4000c1e1100 */
[----:B---3--:R-:W-:-:S05]  /*3a00*/  PRMT R13, R96, 0x8880, RZ ;  /* 0x00008880600d7816 */ /* 0x008fca00000000ff */
[----:B------:R-:W-:-:S07]  /*3a10*/  IMAD R14, R13, R88, RZ ;  /* 0x000000580d0e7224 */ /* 0x000fce00078e02ff */
.L_x_121:
[----:B------:R-:W-:Y:S05]  /*3a20*/  BSYNC B1 ;  /* 0x0000000000017941 */ /* 0x000fea0003800000 */
.L_x_120:
        /* <DEDUP_REMOVED lines=11> */
.L_x_123:
[----:B------:R-:W-:Y:S05]  /*3ae0*/  BSYNC B1 ;  /* 0x0000000000017941 */ /* 0x000fea0003800000 */
.L_x_122:
[----:B---3--:R-:W-:Y:S01]  /*3af0*/  @!P4 IMAD R13, R70, R19, R14 ;  /* 0x00000013460dc224 */ /* 0x008fe200078e020e */
[----:B------:R-:W-:Y:S04]  /*3b00*/  BSSY B1, `(.L_x_124) ;  /* 0x0000006000017945 */ /* 0x000fe80003800000 */
[----:B------:R3:W-:Y:S01]  /*3b10*/  @!P4 STG.E.U8 desc[UR38][R6.64+0x58], R13 ;  /* 0x0000580d0600c986 */ /* 0x0007e2000c101126 */
[----:B------:R-:W-:Y:S05]  /*3b20*/  @P3 BRA `(.L_x_125) ;  /* 0x00000000000c3947 */ /* 0x000fea0003800000 */
[----:B------:R-:W3:Y:S02]  /*3b30*/  LDG.E.U8 R96, desc[UR38][R10.64+0x59] ;  /* 0x000059260a607981 */ /* 0x000ee4000c1e1100 */
[----:B---3--:R-:W-:-:S05]  /*3b40*/  PRMT R13, R96, 0x8880, RZ ;  /* 0x00008880600d7816 */ /* 0x008fca00000000ff */
[----:B------:R-:W-:-:S07]  /*3b50*/  IMAD R14, R13, R88, RZ ;  /* 0x000000580d0e7224 */ /* 0x000fce00078e02ff */
.L_x_125:
[----:B------:R-:W-:Y:S05]  /*3b60*/  BSYNC B1 ;  /* 0x0000000000017941 */ /* 0x000fea0003800000 */
.L_x_124:
[----:B------:R-:W-:Y:S01]  /*3b70*/  @!P3 IMAD R71, R71, R19, R14 ;  /* 0x000000134747b224 */ /* 0x000fe200078e020e */
[----:B------:R-:W-:Y:S04]  /*3b80*/  BSSY B1, `(.L_x_126) ;  /* 0x0000006000017945 */ /* 0x000fe80003800000 */
[----:B------:R0:W-:Y:S01]  /*3b90*/  @!P3 STG.E.U8 desc[UR38][R6.64+0x59], R71 ;  /* 0x000059470600b986 */ /* 0x0001e2000c101126 */
[----:B------:R-:W-:Y:S05]  /*3ba0*/  @P5 BRA `(.L_x_127) ;  /* 0x00000000000c5947 */ /* 0x000fea0003800000 */
[----:B------:R-:W3:Y:S02]  /*3bb0*/  LDG.E.U8 R96, desc[UR38][R8.64+0x60] ;  /* 0x0000602608607981 */ /* 0x000ee4000c1e1100 */
[----:B---3--:R-:W-:-:S05]  /*3bc0*/  PRMT R13, R96, 0x8880, RZ ;  /* 0x00008880600d7816 */ /* 0x008fca00000000ff */
[----:B------:R-:W-:-:S07]  /*3bd0*/  IMAD R14, R13, R88, RZ ;  /* 0x000000580d0e7224 */ /* 0x000fce00078e02ff */
.L_x_127:
[----:B------:R-:W-:Y:S05]  /*3be0*/  BSYNC B1 ;  /* 0x0000000000017941 */ /* 0x000fea0003800000 */
.L_x_126:
[----:B---3--:R-:W-:Y:S01]  /*3bf0*/  @!P5 IMAD R13, R72, R19, R14 ;  /* 0x00000013480dd224 */ /* 0x008fe200078e020e */
[----:B------:R-:W-:Y:S04]  /*3c00*/  BSSY B1, `(.L_x_128) ;  /* 0x0000006000017945 */ /* 0x000fe80003800000 */
[----:B------:R3:W-:Y:S01]  /*3c10*/  @!P5 STG.E.U8 desc[UR38][R4.64+0x60], R13 ;  /* 0x0000600d0400d986 */ /* 0x0007e2000c101126 */
[----:B------:R-:W-:Y:S05]  /*3c20*/  @P2 BRA `(.L_x_129) ;  /* 0x00000000000c2947 */ /* 0x000fea0003800000 */
[----:B------:R-:W3:Y:S02]  /*3c30*/  LDG.E.U8 R96, desc[UR38][R8.64+0x61] ;  /* 0x0000612608607981 */ /* 0x000ee4000c1e1100 */
[----:B---3--:R-:W-:-:S05]  /*3c40*/  PRMT R13, R96, 0x8880, RZ ;  /* 0x00008880600d7816 */ /* 0x008fca00000000ff */
[----:B------:R-:W-:-:S07]  /*3c50*/  IMAD R14, R13, R88, RZ ;  /* 0x000000580d0e7224 */ /* 0x000fce00078e02ff */
.L_x_129:
[----:B------:R-:W-:Y:S05]  /*3c60*/  BSYNC B1 ;  /* 0x0000000000017941 */ /* 0x000fea0003800000 */
.L_x_128:
        /* <DEDUP_REMOVED lines=11> */
.L_x_131:
[----:B------:R-:W-:Y:S05]  /*3d20*/  BSYNC B1 ;  /* 0x0000000000017941 */ /* 0x000fea0003800000 */
.L_x_130:
[----:B---3--:R-:W-:Y:S01]  /*3d30*/  @!P4 IMAD R13, R74, R19, R14 ;  /* 0x000000134a0dc224 */ /* 0x008fe200078e020e */
[----:B------:R-:W-:Y:S04]  /*3d40*/  BSSY B1, `(.L_x_132) ;  /* 0x0000006000017945 */ /* 0x000fe80003800000 */
[----:B------:R3:W-:Y:S01]  /*3d50*/  @!P4 STG.E.U8 desc[UR38][R6.64+0x60], R13 ;  /* 0x0000600d0600c986 */ /* 0x0007e2000c101126 */
[----:B------:R-:W-:Y:S05]  /*3d60*/  @P3 BRA `(.L_x_133) ;  /* 0x00000000000c3947 */ /* 0x000fea0003800000 */
[----:B------:R-:W3:Y:S02]  /*3d70*/  LDG.E.U8 R96, desc[UR38][R10.64+0x61] ;  /* 0x000061260a607981 */ /* 0x000ee4000c1e1100 */
[----:B---3--:R-:W-:-:S05]  /*3d80*/  PRMT R13, R96, 0x8880, RZ ;  /* 0x00008880600d7816 */ /* 0x008fca00000000ff */
[----:B------:R-:W-:-:S07]  /*3d90*/  IMAD R14, R13, R88, RZ ;  /* 0x000000580d0e7224 */ /* 0x000fce00078e02ff */
.L_x_133:
[----:B------:R-:W-:Y:S05]  /*3da0*/  BSYNC B1 ;  /* 0x0000000000017941 */ /* 0x000fea0003800000 */
.L_x_132:
[----:B------:R-:W-:Y:S01]  /*3db0*/  @!P3 IMAD R75, R75, R19, R14 ;  /* 0x000000134b4bb224 */ /* 0x000fe200078e020e */
[----:B------:R-:W-:Y:S04]  /*3dc0*/  BSSY B1, `(.L_x_134) ;  /* 0x0000006000017945 */ /* 0x000fe80003800000 */
[----:B------:R0:W-:Y:S01]  /*3dd0*/  @!P3 STG.E.U8 desc[UR38][R6.64+0x61], R75 ;  /* 0x0000614b0600b986 */ /* 0x0001e2000c101126 */
[----:B------:R-:W-:Y:S05]  /*3de0*/  @P5 BRA `(.L_x_135) ;  /* 0x00000000000c5947 */ /* 0x000fea0003800000 */
[----:B------:R-:W3:Y:S02]  /*3df0*/  LDG.E.U8 R96, desc[UR38][R8.64+0x68] ;  /* 0x0000682608607981 */ /* 0x000ee4000c1e1100 */
[----:B---3--:R-:W-:-:S05]  /*3e00*/  PRMT R13, R96, 0x8880, RZ ;  /* 0x00008880600d7816 */ /* 0x008fca00000000ff */
[----:B------:R-:W-:-:S07]  /*3e10*/  IMAD R14, R13, R88, RZ ;  /* 0x000000580d0e7224 */ /* 0x000fce00078e02ff */
.L_x_135:
[----:B------:R-:W-:Y:S05]  /*3e20*/  BSYNC B1 ;  /* 0x0000000000017941 */ /* 0x000fea0003800000 */
.L_x_134:
[----:B---3--:R-:W-:Y:S01]  /*3e30*/  @!P5 IMAD R13, R76, R19, R14 ;  /* 0x000000134c0dd224 */ /* 0x008fe200078e020e */
[----:B------:R-:W-:Y:S04]  /*3e40*/  BSSY B1, `(.L_x_136) ;  /* 0x0000006000017945 */ /* 0x000fe80003800000 */
[----:B------:R3:W-:Y:S01]  /*3e50*/  @!P5 STG.E.U8 desc[UR38][R4.64+0x68], R13 ;  /* 0x0000680d0400d986 */ /* 0x0007e2000c101126 */
[----:B------:R-:W-:Y:S05]  /*3e60*/  @P2 BRA `(.L_x_137) ;  /* 0x00000000000c2947 */ /* 0x000fea0003800000 */
[----:B------:R-:W3:Y:S02]  /*3e70*/  LDG.E.U8 R96, desc[UR38][R8.64+0x69] ;  /* 0x0000692608607981 */ /* 0x000ee4000c1e1100 */
[----:B---3--:R-:W-:-:S05]  /*3e80*/  PRMT R13, R96, 0x8880, RZ ;  /* 0x00008880600d7816 */ /* 0x008fca00000000ff */
[----:B------:R-:W-:-:S07]  /*3e90*/  IMAD R14, R13, R88, RZ ;  /* 0x000000580d0e7224 */ /* 0x000fce00078e02ff */
.L_x_137:
[----:B------:R-:W-:Y:S05]  /*3ea0*/  BSYNC B1 ;  /* 0x0000000000017941 */ /* 0x000fea0003800000 */
.L_x_136:
        /* <DEDUP_REMOVED lines=11> */
.L_x_139:
[----:B------:R-:W-:Y:S05]  /*3f60*/  BSYNC B1 ;  /* 0x0000000000017941 */ /* 0x000fea0003800000 */
.L_x_138:
[----:B---3--:R-:W-:Y:S01]  /*3f70*/  @!P4 IMAD R13, R78, R19, R14 ;  /* 0x000000134e0dc224 */ /* 0x008fe200078e020e */
[----:B------:R-:W-:Y:S04]  /*3f80*/  BSSY B1, `(.L_x_140) ;  /* 0x0000006000017945 */ /* 0x000fe80003800000 */
[----:B------:R3:W-:Y:S01]  /*3f90*/  @!P4 STG.E.U8 desc[UR38][R6.64+0x68], R13 ;  /* 0x0000680d0600c986 */ /* 0x0007e2000c101126 */
[----:B------:R-:W-:Y:S05]  /*3fa0*/  @P3 BRA `(.L_x_141) ;  /* 0x00000000000c3947 */ /* 0x000fea0003800000 */
[----:B------:R-:W3:Y:S02]  /*3fb0*/  LDG.E.U8 R96, desc[UR38][R10.64+0x69] ;  /* 0x000069260a607981 */ /* 0x000ee4000c1e1100 */
[----:B---3--:R-:W-:-:S05]  /*3fc0*/  PRMT R13, R96, 0x8880, RZ ;  /* 0x00008880600d7816 */ /* 0x008fca00000000ff */
[----:B------:R-:W-:-:S07]  /*3fd0*/  IMAD R14, R13, R88, RZ ;  /* 0x000000580d0e7224 */ /* 0x000fce00078e02ff */
.L_x_141:
[----:B------:R-:W-:Y:S05]  /*3fe0*/  BSYNC B1 ;  /* 0x0000000000017941 */ /* 0x000fea0003800000 */
.L_x_140:
[----:B------:R-:W-:Y:S01]  /*3ff0*/  @!P3 IMAD R79, R79, R19, R14 ;  /* 0x000000134f4fb224 */ /* 0x000fe200078e020e */
[----:B------:R-:W-:Y:S04]  /*4000*/  BSSY B1, `(.L_x_142) ;  /* 0x0000006000017945 */ /* 0x000fe80003800000 */
[----:B------:R0:W-:Y:S01]  /*4010*/  @!P3 STG.E.U8 desc[UR38][R6.64+0x69], R79 ;  /* 0x0000694f0600b986 */ /* 0x0001e2000c101126 */
[----:B------:R-:W-:Y:S05]  /*4020*/  @P5 BRA `(.L_x_143) ;  /* 0x00000000000c5947 */ /* 0x000fea0003800000 */
[----:B------:R-:W3:Y:S02]  /*4030*/  LDG.E.U8 R96, desc[UR38][R8.64+0x70] ;  /* 0x0000702608607981 */ /* 0x000ee4000c1e1100 */
[----:B---3--:R-:W-:-:S05]  /*4040*/  PRMT R13, R96, 0x8880, RZ ;  /* 0x00008880600d7816 */ /* 0x008fca00000000ff */
[----:B------:R-:W-:-:S07]  /*4050*/  IMAD R14, R13, R88, RZ ;  /* 0x000000580d0e7224 */ /* 0x000fce00078e02ff */
.L_x_143:
[----:B------:R-:W-:Y:S05]  /*4060*/  BSYNC B1 ;  /* 0x0000000000017941 */ /* 0x000fea0003800000 */
.L_x_142:
[----:B---3--:R-:W-:Y:S01]  /*4070*/  @!P5 IMAD R13, R80, R19, R14 ;  /* 0x00000013500dd224 */ /* 0x008fe200078e020e */
[----:B------:R-:W-:Y:S04]  /*4080*/  BSSY B1, `(.L_x_144) ;  /* 0x0000006000017945 */ /* 0x000fe80003800000 */
[----:B------:R3:W-:Y:S01]  /*4090*/  @!P5 STG.E.U8 desc[UR38][R4.64+0x70], R13 ;  /* 0x0000700d0400d986 */ /* 0x0007e2000c101126 */
[----:B------:R-:W-:Y:S05]  /*40a0*/  @P2 BRA `(.L_x_145) ;  /* 0x00000000000c2947 */ /* 0x000fea0003800000 */
[----:B------:R-:W3:Y:S02]  /*40b0*/  LDG.E.U8 R96, desc[UR38][R8.64+0x71] ;  /* 0x0000712608607981 */ /* 0x000ee4000c1e1100 */
[----:B---3--:R-:W-:-:S05]  /*40c0*/  PRMT R13, R96, 0x8880, RZ ;  /* 0x00008880600d7816 */ /* 0x008fca00000000ff */
[----:B------:R-:W-:-:S07]  /*40d0*/  IMAD R14, R13, R88, RZ ;  /* 0x000000580d0e7224 */ /* 0x000fce00078e02ff */
.L_x_145:
[----:B------:R-:W-:Y:S05]  /*40e0*/  BSYNC B1 ;  /* 0x0000000000017941 */ /* 0x000fea0003800000 */
.L_x_144:
[----:B------:R-:W-:Y:S01]  /*40f0*/  ISETP.LT.OR P4, PT, R3, 0x71, !P0 ;  /* 0x000000710300780c */ /* 0x000fe20004781670 */
[----:B------:R-:W-:Y:S01]  /*4100*/  @!P2 IMAD R81, R81, R19, R14 ;  /* 0x000000135151a224 */ /* 0x000fe200078e020e */
[----:B------:R-:W-:Y:S01]  /*4110*/  BSSY B1, `(.L_x_146) ;  /* 0x000000a000017945 */ /* 0x000fe20003800000 */
[C---:B------:R-:W-:Y:S02]  /*4120*/  ISETP.LT.OR P3, PT, R3.reuse, 0x72, !P0 ;  /* 0x000000720300780c */ /* 0x040fe40004761670 */
        /* <DEDUP_REMOVED lines=8> */
.L_x_147:
[----:B------:R-:W-:Y:S05]  /*41b0*/  BSYNC B1 ;  /* 0x0000000000017941 */ /* 0x000fea0003800000 */
.L_x_146:
[----:B---3--:R-:W-:Y:S01]  /*41c0*/  @!P4 IMAD R13, R82, R19, R14 ;  /* 0x00000013520dc224 */ /* 0x008fe200078e020e */
[----:B------:R-:W-:Y:S04]  /*41d0*/  BSSY B1, `(.L_x_148) ;  /* 0x0000006000017945 */ /* 0x000fe80003800000 */
[----:B------:R3:W-:Y:S01]  /*41e0*/  @!P4 STG.E.U8 desc[UR38][R6.64+0x70], R13 ;  /* 0x0000700d0600c986 */ /* 0x0007e2000c101126 */
[----:B------:R-:W-:Y:S05]  /*41f0*/  @P3 BRA `(.L_x_149) ;  /* 0x00000000000c3947 */ /* 0x000fea0003800000 */
[----:B------:R-:W3:Y:S02]  /*4200*/  LDG.E.U8 R96, desc[UR38][R10.64+0x71] ;  /* 0x000071260a607981 */ /* 0x000ee4000c1e1100 */
[----:B---3--:R-:W-:-:S05]  /*4210*/  PRMT R13, R96, 0x8880, RZ ;  /* 0x00008880600d7816 */ /* 0x008fca00000000ff */
[----:B------:R-:W-:-:S07]  /*4220*/  IMAD R14, R13, R88, RZ ;  /* 0x000000580d0e7224 */ /* 0x000fce00078e02ff */
.L_x_149:
[----:B------:R-:W-:Y:S05]  /*4230*/  BSYNC B1 ;  /* 0x0000000000017941 */ /* 0x000fea0003800000 */
.L_x_148:
[----:B------:R-:W-:Y:S01]  /*4240*/  @!P3 IMAD R83, R83, R19, R14 ;  /* 0x000000135353b224 */ /* 0x000fe200078e020e */
[----:B------:R-:W-:Y:S04]  /*4250*/  BSSY B1, `(.L_x_150) ;  /* 0x0000006000017945 */ /* 0x000fe80003800000 */
[----:B------:R0:W-:Y:S01]  /*4260*/  @!P3 STG.E.U8 desc[UR38][R6.64+0x71], R83 ;  /* 0x000071530600b986 */ /* 0x0001e2000c101126 */
[----:B------:R-:W-:Y:S05]  /*4270*/  @P2 BRA `(.L_x_151) ;  /* 0x00000000000c2947 */ /* 0x000fea0003800000 */
[----:B------:R-:W3:Y:S02]  /*4280*/  LDG.E.U8 R96, desc[UR38][R8.64+0x78] ;  /* 0x0000782608607981 */ /* 0x000ee4000c1e1100 */
[----:B---3--:R-:W-:-:S05]  /*4290*/  PRMT R13, R96, 0x8880, RZ ;  /* 0x00008880600d7816 */ /* 0x008fca00000000ff */
[----:B------:R-:W-:-:S07]  /*42a0*/  IMAD R14, R13, R88, RZ ;  /* 0x000000580d0e7224 */ /* 0x000fce00078e02ff */
.L_x_151:
[----:B------:R-:W-:Y:S05]  /*42b0*/  BSYNC B1 ;  /* 0x0000000000017941 */ /* 0x000fea0003800000 */
.L_x_150:
[----:B---3--:R-:W-:Y:S01]  /*42c0*/  @!P2 IMAD R13, R84, R19, R14 ;  /* 0x00000013540da224 */ /* 0x008fe200078e020e */
[----:B------:R-:W-:Y:S04]  /*42d0*/  BSSY B1, `(.L_x_152) ;  /* 0x0000006000017945 */ /* 0x000fe80003800000 */
[----:B------:R3:W-:Y:S01]  /*42e0*/  @!P2 STG.E.U8 desc[UR38][R4.64+0x78], R13 ;  /* 0x0000780d0400a986 */ /* 0x0007e2000c101126 */
[----:B------:R-:W-:Y:S05]  /*42f0*/  @P1 BRA `(.L_x_153) ;  /* 0x00000000000c1947 */ /* 0x000fea0003800000 */
[----:B------:R-:W3:Y:S02]  /*4300*/  LDG.E.U8 R96, desc[UR38][R8.64+0x79] ;  /* 0x0000792608607981 */ /* 0x000ee4000c1e1100 */
[----:B---3--:R-:W-:-:S05]  /*4310*/  PRMT R13, R96, 0x8880, RZ ;  /* 0x00008880600d7816 */ /* 0x008fca00000000ff */
[----:B------:R-:W-:-:S07]  /*4320*/  IMAD R14, R13, R88, RZ ;  /* 0x000000580d0e7224 */ /* 0x000fce00078e02ff */
.L_x_153:
[----:B------:R-:W-:Y:S05]  /*4330*/  BSYNC B1 ;  /* 0x0000000000017941 */ /* 0x000fea0003800000 */
.L_x_152:
[----:B------:R-:W-:Y:S01]  /*4340*/  @!P1 IMAD R85, R85, R19, R14 ;  /* 0x0000001355559224 */ /* 0x000fe200078e020e */
[----:B------:R-:W-:Y:S04]  /*4350*/  BSSY B1, `(.L_x_154) ;  /* 0x0000006000017945 */ /* 0x000fe80003800000 */
[----:B------:R0:W-:Y:S01]  /*4360*/  @!P1 STG.E.U8 desc[UR38][R4.64+0x79], R85 ;  /* 0x0000795504009986 */ /* 0x0001e2000c101126 */
[----:B------:R-:W-:Y:S05]  /*4370*/  @P5 BRA `(.L_x_155) ;  /* 0x00000000000c5947 */ /* 0x000fea0003800000 */
[----:B------:R-:W0:Y:S02]  /*4380*/  LDG.E.U8 R96, desc[UR38][R10.64+0x78] ;  /* 0x000078260a607981 */ /* 0x000e24000c1e1100 */
[----:B0123--:R-:W-:-:S05]  /*4390*/  PRMT R5, R96, 0x8880, RZ ;  /* 0x0000888060057816 */ /* 0x00ffca00000000ff */
[----:B------:R-:W-:-:S07]  /*43a0*/  IMAD R14, R5, R88, RZ ;  /* 0x00000058050e7224 */ /* 0x000fce00078e02ff */
.L_x_155:
[----:B------:R-:W-:Y:S05]  /*43b0*/  BSYNC B1 ;  /* 0x0000000000017941 */ /* 0x000fea0003800000 */
.L_x_154:
[----:B0123--:R-:W-:Y:S01]  /*43c0*/  @!P5 IMAD R5, R86, R19, R14 ;  /* 0x000000135605d224 */ /* 0x00ffe200078e020e */
[----:B------:R-:W-:Y:S01]  /*43d0*/  ISETP.LT.OR P0, PT, R3, 0x7a, !P0 ;  /* 0x0000007a0300780c */ /* 0x000fe20004701670 */
[----:B------:R-:W-:Y:S03]  /*43e0*/  BSSY B1, `(.L_x_156) ;  /* 0x0000006000017945 */ /* 0x000fe60003800000 */
[----:B------:R0:W-:Y:S09]  /*43f0*/  @!P5 STG.E.U8 desc[UR38][R6.64+0x78], R5 ;  /* 0x000078050600d986 */ /* 0x0001f2000c101126 */
[----:B------:R-:W-:Y:S05]  /*4400*/  @P0 BRA `(.L_x_157) ;  /* 0x00000000000c0947 */ /* 0x000fea0003800000 */
[----:B------:R-:W2:Y:S02]  /*4410*/  LDG.E.U8 R96, desc[UR38][R10.64+0x79] ;  /* 0x000079260a607981 */ /* 0x000ea4000c1e1100 */
[----:B--2---:R-:W-:-:S05]  /*4420*/  PRMT R3, R96, 0x8880, RZ ;  /* 0x0000888060037816 */ /* 0x004fca00000000ff */
[----:B------:R-:W-:-:S07]  /*4430*/  IMAD R14, R3, R88, RZ ;  /* 0x00000058030e7224 */ /* 0x000fce00078e02ff */
.L_x_157:
[----:B------:R-:W-:Y:S05]  /*4440*/  BSYNC B1 ;  /* 0x0000000000017941 */ /* 0x000fea0003800000 */
.L_x_156:
[----:B------:R-:W-:Y:S01]  /*4450*/  IMAD R87, R87, R19, R14 ;  /* 0x0000001357577224 */ /* 0x000fe200078e020e */
[----:B------:R-:W-:Y:S06]  /*4460*/  @P0 BRA `(.L_x_158) ;  /* 0x0000000c00100947 */ /* 0x000fec0003800000 */
[----:B------:R1:W-:Y:S01]  /*4470*/  STG.E.U8 desc[UR38][R6.64+0x79], R87 ;  /* 0x0000795706007986 */ /* 0x0003e2000c101126 */
[----:B------:R-:W-:Y:S05]  /*4480*/  BRA `(.L_x_158) ;  /* 0x0000000c00087947 */ /* 0x000fea0003800000 */
.L_x_29:
[C---:B------:R-:W-:Y:S02]  /*4490*/  ISETP.GE.AND P1, PT, R102.reuse, 0x1, PT ;  /* 0x000000016600780c */ /* 0x040fe40003f26270 */
[----:B------:R-:W-:Y:S02]  /*44a0*/  ISETP.GE.AND P0, PT, R102, 0x9, PT ;  /* 0x000000096600780c */ /* 0x000fe40003f06270 */
[C---:B------:R-:W-:Y:S02]  /*44b0*/  ISETP.LT.OR P4, PT, R3.reuse, 0x1, !P1 ;  /* 0x000000010300780c */ /* 0x040fe40004f81670 */
[C---:B------:R-:W-:Y:S02]  /*44c0*/  ISETP.LT.OR P3, PT, R3.reuse, 0x2, !P1 ;  /* 0x000000020300780c */ /* 0x040fe40004f61670 */
[C---:B------:R-:W-:Y:S02]  /*44d0*/  ISETP.LT.OR P2, PT, R3.reuse, 0x1, !P0 ;  /* 0x000000010300780c */ /* 0x040fe40004741670 */
[----:B------:R-:W-:-:S07]  /*44e0*/  ISETP.LT.OR P5, PT, R3, 0x2, !P0 ;  /* 0x000000020300780c */ /* 0x000fce00047a1670 */
[-C--:B------:R-:W-:Y:S02]  /*44f0*/  @!P4 IMAD R9, R24, R19.reuse, RZ ;  /* 0x000000131809c224 */ /* 0x080fe400078e02ff */
[-C--:B------:R-:W-:Y:S02]  /*4500*/  @!P3 IMAD R25, R25, R19.reuse, RZ ;  /* 0x000000131919b224 */ /* 0x080fe400078e02ff */
[-C--:B------:R-:W-:Y:S01]  /*4510*/  @!P2 IMAD R11, R26, R19.reuse, RZ ;  /* 0x000000131a0ba224 */ /* 0x080fe200078e02ff */
[----:B------:R0:W-:Y:S01]  /*4520*/  @!P4 STG.E.U8 desc[UR38][R4.64], R9 ;  /* 0x000000090400c986 */ /* 0x0001e2000c101126 */
[----:B------:R-:W-:Y:S01]  /*4530*/  ISETP.LT.OR P4, PT, R3, 0x9, !P1 ;  /* 0x000000090300780c */ /* 0x000fe20004f81670 */
[----:B------:R-:W-:Y:S02]  /*4540*/  @!P5 IMAD R27, R27, R19, RZ ;  /* 0x000000131b1bd224 */ /* 0x000fe400078e02ff */
[----:B------:R-:W-:Y:S01]  /*4550*/  @!P3 STG.E.U8 desc[UR38][R4.64+0x1], R25 ;  /* 0x000001190400b986 */ /* 0x000fe2000c101126 */
[----:B------:R-:W-:-:S03]  /*4560*/  ISETP.LT.OR P3, PT, R3, 0xa, !P1 ;  /* 0x0000000a0300780c */ /* 0x000fc60004f61670 */
[----:B------:R1:W-:Y:S01]  /*4570*/  @!P2 STG.E.U8 desc[UR38][R6.64], R11 ;  /* 0x0000000b0600a986 */ /* 0x0003e2000c101126 */
[----:B------:R-:W-:-:S03]  /*4580*/  ISETP.LT.OR P2, PT, R3, 0x9, !P0 ;  /* 0x000000090300780c */ /* 0x000fc60004741670 */
[----:B------:R-:W-:Y:S01]  /*4590*/  @!P5 STG.E.U8 desc[UR38][R6.64+0x1], R27 ;  /* 0x0000011b0600d986 */ /* 0x000fe2000c101126 */
[----:B------:R-:W-:Y:S01]  /*45a0*/  ISETP.LT.OR P5, PT, R3, 0xa, !P0 ;  /* 0x0000000a0300780c */ /* 0x000fe200047a1670 */
[----:B------:R-:W-:-:S04]  /*45b0*/  @!P4 IMAD R13, R28, R19, RZ ;  /* 0x000000131c0dc224 */ /* 0x000fc800078e02ff */
[-C--:B------:R-:W-:Y:S01]  /*45c0*/  @!P3 IMAD R29, R29, R19.reuse, RZ ;  /* 0x000000131d1db224 */ /* 0x080fe200078e02ff */
[----:B------:R-:W-:Y:S01]  /*45d0*/  @!P4 STG.E.U8 desc[UR38][R4.64+0x8], R13 ;  /* 0x0000080d0400c986 */ /* 0x000fe2000c101126 */
[C---:B------:R-:W-:Y:S02]  /*45e0*/  ISETP.LT.OR P4, PT, R3.reuse, 0x11, !P1 ;  /* 0x000000110300780c */ /* 0x040fe40004f81670 */
[-C--:B0-----:R-:W-:Y:S01]  /*45f0*/  @!P2 IMAD R9, R30, R19.reuse, RZ ;  /* 0x000000131e09a224 */ /* 0x081fe200078e02ff */
[----:B------:R-:W-:Y:S01]  /*4600*/  @!P3 STG.E.U8 desc[UR38][R4.64+0x9], R29 ;  /* 0x0000091d0400b986 */ /* 0x000fe2000c101126 */
[----:B------:R-:W-:Y:S02]  /*4610*/  ISETP.LT.OR P3, PT, R3, 0x12, !P1 ;  /* 0x000000120300780c */ /* 0x000fe40004f61670 */
[----:B------:R-:W-:Y:S01]  /*4620*/  @!P5 IMAD R31, R31, R19, RZ ;  /* 0x000000131f1fd224 */ /* 0x000fe200078e02ff */
[----:B------:R0:W-:Y:S01]  /*4630*/  @!P2 STG.E.U8 desc[UR38][R6.64+0x8], R9 ;  /* 0x000008090600a986 */ /* 0x0001e2000c101126 */
[----:B------:R-:W-:-:S03]  /*4640*/  ISETP.LT.OR P2, PT, R3, 0x11, !P0 ;  /* 0x000000110300780c */ /* 0x000fc60004741670 */
[----:B------:R-:W-:Y:S01]  /*4650*/  @!P5 STG.E.U8 desc[UR38][R6.64+0x9], R31 ;  /* 0x0000091f0600d986 */ /* 0x000fe2000c101126 */
[----:B------:R-:W-:Y:S01]  /*4660*/  ISETP.LT.OR P5, PT, R3, 0x12, !P0 ;  /* 0x000000120300780c */ /* 0x000fe200047a1670 */
[----:B-1----:R-:W-:-:S04]  /*4670*/  @!P4 IMAD R11, R32, R19, RZ ;  /* 0x00000013200bc224 */ /* 0x002fc800078e02ff */
        /* <DEDUP_REMOVED lines=109> */
[----:B------:R1:W-:Y:S01]  /*4d50*/  @!P4 STG.E.U8 desc[UR38][R4.64+0x58], R13 ;  /* 0x0000580d0400c986 */ /* 0x0003e2000c101126 */
        /* <DEDUP_REMOVED lines=13> */
[-C--:B-1----:R-:W-:Y:S01]  /*4e30*/  @!P2 IMAD R13, R74, R19.reuse, RZ ;  /* 0x000000134a0da224 */ /* 0x082fe200078e02ff */
[----:B------:R-:W-:Y:S01]  /*4e40*/  @!P3 STG.E.U8 desc[UR38][R4.64+0x61], R73 ;  /* 0x000061490400b986 */ /* 0x000fe2000c101126 */
[----:B------:R-:W-:Y:S02]  /*4e50*/  ISETP.LT.OR P3, PT, R3, 0x6a, !P1 ;  /* 0x0000006a0300780c */ /* 0x000fe40004f61670 */
[----:B------:R-:W-:Y:S01]  /*4e60*/  @!P5 IMAD R75, R75, R19, RZ ;  /* 0x000000134b4bd224 */ /* 0x000fe200078e02ff */
[----:B------:R1:W-:Y:S01]  /*4e70*/  @!P2 STG.E.U8 desc[UR38][R6.64+0x60], R13 ;  /* 0x0000600d0600a986 */ /* 0x0003e2000c101126 */
[----:B------:R-:W-:-:S03]  /*4e80*/  ISETP.LT.OR P2, PT, R3, 0x69, !P0 ;  /* 0x000000690300780c */ /* 0x000fc60004741670 */
[----:B------:R-:W-:Y:S01]  /*4e90*/  @!P5 STG.E.U8 desc[UR38][R6.64+0x61], R75 ;  /* 0x0000614b0600d986 */ /* 0x000fe2000c101126 */
[----:B------:R-:W-:Y:S01]  /*4ea0*/  ISETP.LT.OR P5, PT, R3, 0x6a, !P0 ;  /* 0x0000006a0300780c */ /* 0x000fe200047a1670 */
[----:B0-----:R-:W-:-:S04]  /*4eb0*/  @!P4 IMAD R9, R76, R19, RZ ;  /* 0x000000134c09c224 */ /* 0x001fc800078e02ff */
[-C--:B------:R-:W-:Y:S01]  /*4ec0*/  @!P3 IMAD R77, R77, R19.reuse, RZ ;  /* 0x000000134d4db224 */ /* 0x080fe200078e02ff */
[----:B------:R-:W-:Y:S01]  /*4ed0*/  @!P4 STG.E.U8 desc[UR38][R4.64+0x68], R9 ;  /* 0x000068090400c986 */ /* 0x000fe2000c101126 */
[C---:B------:R-:W-:Y:S02]  /*4ee0*/  ISETP.LT.OR P4, PT, R3.reuse, 0x72, !P1 ;  /* 0x000000720300780c */ /* 0x040fe40004f81670 */
[-C--:B--2---:R-:W-:Y:S01]  /*4ef0*/  @!P2 IMAD R11, R78, R19.reuse, RZ ;  /* 0x000000134e0ba224 */ /* 0x084fe200078e02ff */
[----:B------:R-:W-:Y:S01]  /*4f00*/  @!P3 STG.E.U8 desc[UR38][R4.64+0x69], R77 ;  /* 0x0000694d0400b986 */ /* 0x000fe2000c101126 */
[----:B------:R-:W-:Y:S02]  /*4f10*/  ISETP.LT.OR P3, PT, R3, 0x71, !P1 ;  /* 0x000000710300780c */ /* 0x000fe40004f61670 */
[----:B------:R-:W-:Y:S01]  /*4f20*/  @!P5 IMAD R79, R79, R19, RZ ;  /* 0x000000134f4fd224 */ /* 0x000fe200078e02ff */
[----:B------:R0:W-:Y:S01]  /*4f30*/  @!P2 STG.E.U8 desc[UR38][R6.64+0x68], R11 ;  /* 0x0000680b0600a986 */ /* 0x0001e2000c101126 */
[----:B------:R-:W-:-:S03]  /*4f40*/  ISETP.LT.OR P2, PT, R3, 0x71, !P0 ;  /* 0x000000710300780c */ /* 0x000fc60004741670 */
[----:B------:R2:W-:Y:S01]  /*4f50*/  @!P5 STG.E.U8 desc[UR38][R6.64+0x69], R79 ;  /* 0x0000694f0600d986 */ /* 0x0005e2000c101126 */
[----:B------:R-:W-:Y:S01]  /*4f60*/  ISETP.LT.OR P5, PT, R3, 0x79, !P0 ;  /* 0x000000790300780c */ /* 0x000fe200047a1670 */
[----:B------:R-:W-:-:S04]  /*4f70*/  @!P4 IMAD R81, R81, R19, RZ ;  /* 0x000000135151c224 */ /* 0x000fc800078e02ff */
[-C--:B-1----:R-:W-:Y:S01]  /*4f80*/  @!P3 IMAD R13, R80, R19.reuse, RZ ;  /* 0x00000013500db224 */ /* 0x082fe200078e02ff */
[----:B------:R2:W-:Y:S01]  /*4f90*/  @!P4 STG.E.U8 desc[UR38][R4.64+0x71], R81 ;  /* 0x000071510400c986 */ /* 0x0005e2000c101126 */
[C---:B------:R-:W-:Y:S02]  /*4fa0*/  ISETP.LT.OR P4, PT, R3.reuse, 0x72, !P0 ;  /* 0x000000720300780c */ /* 0x040fe40004781670 */
[C---:B------:R-:W-:Y:S01]  /*4fb0*/  ISETP.LT.OR P0, PT, R3.reuse, 0x7a, !P0 ;  /* 0x0000007a0300780c */ /* 0x040fe20004701670 */
[----:B------:R2:W-:Y:S01]  /*4fc0*/  @!P3 STG.E.U8 desc[UR38][R4.64+0x70], R13 ;  /* 0x0000700d0400b986 */ /* 0x0005e2000c101126 */
[C---:B------:R-:W-:Y:S02]  /*4fd0*/  ISETP.LT.OR P3, PT, R3.reuse, 0x79, !P1 ;  /* 0x000000790300780c */ /* 0x040fe40004f61670 */
[----:B------:R-:W-:Y:S01]  /*4fe0*/  ISETP.LT.OR P1, PT, R3, 0x7a, !P1 ;  /* 0x0000007a0300780c */ /* 0x000fe20004f21670 */
[-C--:B------:R-:W-:Y:S02]  /*4ff0*/  @!P2 IMAD R3, R82, R19.reuse, RZ ;  /* 0x000000135203a224 */ /* 0x080fe400078e02ff */
[----:B0-----:R-:W-:-:S03]  /*5000*/  @!P5 IMAD R11, R86, R19, RZ ;  /* 0x00000013560bd224 */ /* 0x001fc600078e02ff */
[----:B------:R2:W-:Y:S01]  /*5010*/  @!P2 STG.E.U8 desc[UR38][R6.64+0x70], R3 ;  /* 0x000070030600a986 */ /* 0x0005e2000c101126 */
[-C--:B------:R-:W-:Y:S02]  /*5020*/  @!P4 IMAD R83, R83, R19.reuse, RZ ;  /* 0x000000135353c224 */ /* 0x080fe400078e02ff */
[-C--:B------:R-:W-:Y:S02]  /*5030*/  @!P0 IMAD R87, R87, R19.reuse, RZ ;  /* 0x0000001357578224 */ /* 0x080fe400078e02ff */
[-C--:B------:R-:W-:Y:S01]  /*5040*/  @!P3 IMAD R9, R84, R19.reuse, RZ ;  /* 0x000000135409b224 */ /* 0x080fe200078e02ff */
[----:B------:R2:W-:Y:S01]  /*5050*/  @!P4 STG.E.U8 desc[UR38][R6.64+0x71], R83 ;  /* 0x000071530600c986 */ /* 0x0005e2000c101126 */
[----:B------:R-:W-:-:S03]  /*5060*/  @!P1 IMAD R85, R85, R19, RZ ;  /* 0x0000001355559224 */ /* 0x000fc600078e02ff */
[----:B------:R2:W-:Y:S04]  /*5070*/  @!P3 STG.E.U8 desc[UR38][R4.64+0x78], R9 ;  /* 0x000078090400b986 */ /* 0x0005e8000c101126 */
[----:B------:R2:W-:Y:S04]  /*5080*/  @!P1 STG.E.U8 desc[UR38][R4.64+0x79], R85 ;  /* 0x0000795504009986 */ /* 0x0005e8000c101126 */
[----:B------:R2:W-:Y:S04]  /*5090*/  @!P5 STG.E.U8 desc[UR38][R6.64+0x78], R11 ;  /* 0x0000780b0600d986 */ /* 0x0005e8000c101126 */
[----:B------:R2:W-:Y:S02]  /*50a0*/  @!P0 STG.E.U8 desc[UR38][R6.64+0x79], R87 ;  /* 0x0000795706008986 */ /* 0x0005e4000c101126 */
.L_x_158:
[----:B------:R-:W-:Y:S05]  /*50b0*/  BSYNC B0 ;  /* 0x0000000000007941 */ /* 0x000fea0003800000 */
.L_x_28:
[----:B------:R-:W-:Y:S01]  /*50c0*/  IADD3 R16, P0, R16, UR36, RZ ;  /* 0x0000002410107c10 */ /* 0x000fe2000ff1e0ff */
[----:B------:R-:W-:Y:S01]  /*50d0*/  ULDC.64 UR4, c[0x0][0x650] ;  /* 0x0001940000047ab9 */ /* 0x000fe20000000a00 */
[----:B--2---:R-:W-:Y:S01]  /*50e0*/  PRMT R3, RZ, 0x7610, R3 ;  /* 0x00007610ff037816 */ /* 0x004fe20000000003 */
[----:B------:R-:W-:Y:S01]  /*50f0*/  IMAD.MOV.U32 R98, RZ, RZ, -0x1 ;  /* 0xffffffffff627424 */ /* 0x000fe200078e00ff */
[----:B------:R-:W-:Y:S01]  /*5100*/  IADD3.X R17, R17, UR42, RZ, P0, !PT ;  /* 0x0000002a11117c10 */ /* 0x000fe200087fe4ff */
[----:B------:R-:W-:Y:S01]  /*5110*/  IMAD.MOV.U32 R97, RZ, RZ, -0x1 ;  /* 0xffffffffff617424 */ /* 0x000fe200078e00ff */
[----:B------:R-:W-:-:S04]  /*5120*/  ISETP.GE.U32.AND P0, PT, R16, UR4, PT ;  /* 0x0000000410007c0c */ /* 0x000fc8000bf06070 */
[----:B------:R-:W-:-:S13]  /*5130*/  ISETP.GE.U32.AND.EX P0, PT, R17, UR5, PT, P0 ;  /* 0x0000000511007c0c */ /* 0x000fda000bf06100 */
[----:B------:R-:W-:Y:S05]  /*5140*/  @P0 BRA `(.L_x_159) ;  /* 0x00000004004c0947 */ /* 0x000fea0003800000 */
[----:B------:R-:W2:Y:S01]  /*5150*/  LDC.64 R10, c[0x0][0x628] ;  /* 0x00018a00ff0a7b82 */ /* 0x000ea20000000a00 */
[----:B------:R-:W3:Y:S01]  /*5160*/  S2R R12, SR_CTAID.X ;  /* 0x00000000000c7919 */ /* 0x000ee20000002500 */
[----:B------:R-:W-:Y:S02]  /*5170*/  IMAD.MOV.U32 R8, RZ, RZ, R16 ;  /* 0x000000ffff087224 */ /* 0x000fe400078e0010 */
[----:B------:R-:W-:Y:S01]  /*5180*/  IMAD.MOV.U32 R9, RZ, RZ, R17 ;  /* 0x000000ffff097224 */ /* 0x000fe200078e0011 */
[----:B------:R-:W0:Y:S03]  /*5190*/  S2R R20, SR_CTAID.Y ;  /* 0x0000000000147919 */ /* 0x000e260000002600 */
[----:B------:R-:W0:Y:S08]  /*51a0*/  LDC R0, c[0x0][0x630] ;  /* 0x00018c00ff007b82 */ /* 0x000e300000000800 */
[----:B------:R-:W0:Y:S01]  /*51b0*/  LDC.64 R14, c[0x0][0x620] ;  /* 0x00018800ff0e7b82 */ /* 0x000e220000000a00 */
[----:B--2---:R-:W-:-:S04]  /*51c0*/  ISETP.NE.U32.AND P0, PT, R10, RZ, PT ;  /* 0x000000ff0a00720c */ /* 0x004fc80003f05070 */
[----:B------:R-:W-:-:S13]  /*51d0*/  ISETP.NE.AND.EX P0, PT, R11, RZ, PT, P0 ;  /* 0x000000ff0b00720c */ /* 0x000fda0003f05300 */
[----:B0--3--:R-:W-:Y:S05]  /*51e0*/  @!P0 BRA `(.L_x_160) ;  /* 0x0000000000288947 */ /* 0x009fea0003800000 */
[----:B------:R-:W0:Y:S02]  /*51f0*/  LDC R3, c[0x0][0x634] ;  /* 0x00018d00ff037b82 */ /* 0x000e240000000800 */
[----:B0-----:R-:W-:-:S05]  /*5200*/  IADD3 R3, P0, R16, R3, RZ ;  /* 0x0000000310037210 */ /* 0x001fca0007f1e0ff */
[----:B------:R-:W-:-:S04]  /*5210*/  IMAD.X R13, RZ, RZ, R17, P0 ;  /* 0x000000ffff0d7224 */ /* 0x000fc800000e0611 */
[----:B------:R-:W-:-:S04]  /*5220*/  IMAD.WIDE.U32 R4, R13, R10, RZ ;  /* 0x0000000a0d047225 */ /* 0x000fc800078e00ff */
[----:B-1--4-:R-:W-:-:S04]  /*5230*/  IMAD.WIDE.U32 R6, P0, R3, R11, R4 ;  /* 0x0000000b03067225 */ /* 0x012fc80007800004 */
[----:B------:R-:W-:-:S04]  /*5240*/  IMAD.WIDE.U32 R4, R3, R10, RZ ;  /* 0x0000000a03047225 */ /* 0x000fc800078e00ff */
[----:B------:R-:W-:Y:S01]  /*5250*/  IMAD.X R9, RZ, RZ, RZ, P0 ;  /* 0x000000ffff097224 */ /* 0x000fe200000e06ff */
[----:B------:R-:W-:Y:S01]  /*5260*/  IADD3 RZ, P0, R5, R6, RZ ;  /* 0x0000000605ff7210 */ /* 0x000fe20007f1e0ff */
[----:B------:R-:W-:-:S04]  /*5270*/  IMAD.MOV.U32 R8, RZ, RZ, R7 ;  /* 0x000000ffff087224 */ /* 0x000fc800078e0007 */
[----:B------:R-:W-:-:S08]  /*5280*/  IMAD.WIDE.U32.X R8, R13, R11, R8, P0 ;  /* 0x0000000b0d087225 */ /* 0x000fd000000e0408 */
.L_x_160:
[-CC-:B------:R-:W-:Y:S01]  /*5290*/  SHF.R.U64 R97, R8, R0.reuse, R9.reuse ;  /* 0x0000000008617219 */ /* 0x180fe20000001209 */
[----:B----4-:R-:W0:Y:S01]  /*52a0*/  LDC.64 R26, c[0x0][0x640] ;  /* 0x00019000ff1a7b82 */ /* 0x010e220000000a00 */
[----:B------:R-:W-:Y:S01]  /*52b0*/  SHF.R.U32.HI R0, RZ, R0, R9 ;  /* 0x00000000ff007219 */ /* 0x000fe20000011609 */
[----:B------:R-:W-:Y:S01]  /*52c0*/  ULDC UR4, c[0x0][0x150] ;  /* 0x0000540000047ab9 */ /* 0x000fe20000000800 */
[----:B------:R-:W-:Y:S02]  /*52d0*/  IADD3 R3, P0, RZ, -R97, RZ ;  /* 0x80000061ff037210 */ /* 0x000fe40007f1e0ff */
[----:B-1----:R-:W-:-:S03]  /*52e0*/  I2FP.F32.U32 R7, R12 ;  /* 0x0000000c00077245 */ /* 0x002fc60000201000 */
[----:B------:R-:W1:Y:S01]  /*52f0*/  LDC R6, c[0x0][0x618] ;  /* 0x00018600ff067b82 */ /* 0x000e620000000800 */
[----:B------:R-:W-:Y:S02]  /*5300*/  IMAD.X R5, RZ, RZ, ~R0, P0 ;  /* 0x000000ffff057224 */ /* 0x000fe400000e0e00 */
[----:B------:R-:W-:Y:S01]  /*5310*/  FMUL R7, R7, UR4 ;  /* 0x0000000407077c20 */ /* 0x000fe20008400000 */
[----:B------:R-:W-:Y:S01]  /*5320*/  ULDC UR4, c[0x0][0x154] ;  /* 0x0000550000047ab9 */ /* 0x000fe20000000800 */
[-C--:B------:R-:W-:Y:S02]  /*5330*/  IMAD R0, R5, R14.reuse, RZ ;  /* 0x0000000e05007224 */ /* 0x080fe400078e02ff */
[C---:B------:R-:W-:Y:S01]  /*5340*/  IMAD.WIDE.U32 R4, R3.reuse, R14, R16 ;  /* 0x0000000e03047225 */ /* 0x040fe200078e0010 */
[----:B------:R-:W2:Y:S01]  /*5350*/  LDC R8, c[0x0][0x608] ;  /* 0x00018200ff087b82 */ /* 0x000ea20000000800 */
[----:B------:R-:W3:Y:S02]  /*5360*/  F2I.U32.TRUNC.NTZ R7, R7 ;  /* 0x0000000700077305 */ /* 0x000ee4000020f000 */
[----:B------:R-:W-:Y:S01]  /*5370*/  IMAD R3, R3, R15, R0 ;  /* 0x0000000f03037224 */ /* 0x000fe200078e0200 */
[----:B------:R-:W-:-:S03]  /*5380*/  I2FP.F32.U32 R0, R20 ;  /* 0x0000001400007245 */ /* 0x000fc60000201000 */
[----:B------:R-:W-:Y:S01]  /*5390*/  IMAD.IADD R3, R5, 0x1, R3 ;  /* 0x0000000105037824 */ /* 0x000fe200078e0203 */
[----:B------:R-:W4:Y:S01]  /*53a0*/  LDC R11, c[0x0][0x658] ;  /* 0x00019600ff0b7b82 */ /* 0x000f220000000800 */
[----:B0-----:R-:W-:-:S04]  /*53b0*/  ISETP.NE.U32.AND P0, PT, R26, RZ, PT ;  /* 0x000000ff1a00720c */ /* 0x001fc80003f05070 */
[----:B------:R-:W-:-:S03]  /*53c0*/  ISETP.NE.AND.EX P0, PT, R27, RZ, PT, P0 ;  /* 0x000000ff1b00720c */ /* 0x000fc60003f05300 */
[----:B------:R-:W0:Y:S01]  /*53d0*/  LDC R9, c[0x0][0x144] ;  /* 0x00005100ff097b82 */ /* 0x000e220000000800 */
[-C--:B-1----:R-:W-:Y:S01]  /*53e0*/  SHF.R.U64 R10, R4, R6.reuse, R3 ;  /* 0x00000006040a7219 */ /* 0x082fe20000001203 */
[----:B---3--:R-:W-:Y:S01]  /*53f0*/  IMAD.MOV R7, RZ, RZ, -R7 ;  /* 0x000000ffff077224 */ /* 0x008fe200078e0a07 */
[----:B------:R-:W-:Y:S01]  /*5400*/  SHF.R.U32.HI R3, RZ, R6, R3 ;  /* 0x00000006ff037219 */ /* 0x000fe20000011603 */
[----:B------:R-:W-:-:S04]  /*5410*/  FMUL R6, R0, UR4 ;  /* 0x0000000400067c20 */ /* 0x000fc80008400000 */
[----:B------:R-:W1:Y:S01]  /*5420*/  LDC R21, c[0x0][0x148] ;  /* 0x00005200ff157b82 */ /* 0x000e620000000800 */
[----:B------:R3:W0:Y:S01]  /*5430*/  F2I.U32.TRUNC.NTZ R14, R6 ;  /* 0x00000006000e7305 */ /* 0x000622000020f000 */
[-CC-:B--2---:R-:W-:Y:S02]  /*5440*/  SHF.R.U64 R13, R10, R8.reuse, R3.reuse ;  /* 0x000000080a0d7219 */ /* 0x184fe40000001203 */
[----:B------:R-:W-:-:S04]  /*5450*/  SHF.R.U32.HI R0, RZ, R8, R3 ;  /* 0x00000008ff007219 */ /* 0x000fc80000011603 */
[----:B------:R-:W2:Y:S01]  /*5460*/  LDC R24, c[0x0][0x648] ;  /* 0x00019200ff187b82 */ /* 0x000ea20000000800 */
[-CC-:B----4-:R-:W-:Y:S02]  /*5470*/  SHF.R.U64 R15, R13, R11.reuse, R0.reuse ;  /* 0x0000000b0d0f7219 */ /* 0x190fe40000001200 */
[----:B------:R-:W-:-:S03]  /*5480*/  SHF.R.U32.HI R5, RZ, R11, R0 ;  /* 0x0000000bff057219 */ /* 0x000fc60000011600 */
[----:B------:R-:W-:Y:S02]  /*5490*/  IMAD.MOV.U32 R4, RZ, RZ, R15 ;  /* 0x000000ffff047224 */ /* 0x000fe400078e000f */
[----:B------:R-:W4:Y:S01]  /*54a0*/  LDC R28, c[0x0][0x638] ;  /* 0x00018e00ff1c7b82 */ /* 0x000f220000000800 */
[----:B0-----:R-:W-:-:S07]  /*54b0*/  IMAD R25, R9, R7, R12 ;  /* 0x0000000709197224 */ /* 0x001fce00078e020c */
[----:B------:R-:W0:Y:S08]  /*54c0*/  LDC R29, c[0x0][0x610] ;  /* 0x00018400ff1d7b82 */ /* 0x000e300000000800 */
[----:B------:R-:W0:Y:S01]  /*54d0*/  LDC R30, c[0x0][0x600] ;  /* 0x00018000ff1e7b82 */ /* 0x000e220000000800 */
[----:B-123--:R-:W-:Y:S05]  /*54e0*/  @!P0 BRA `(.L_x_161) ;  /* 0x0000000000288947 */ /* 0x00efea0003800000 */
        /* <DEDUP_REMOVED lines=10> */
.L_x_161:
[----:B------:R-:W-:Y:S01]  /*5590*/  ISETP.NE.AND P0, PT, R2, 0x1, PT ;  /* 0x000000010200780c */ /* 0x000fe20003f05270 */
[----:B------:R-:W-:Y:S01]  /*55a0*/  IMAD.MOV R14, RZ, RZ, -R14 ;  /* 0x000000ffff0e7224 */ /* 0x000fe200078e0a0e */
[----:B------:R-:W-:Y:S02]  /*55b0*/  SHF.R.U64 R0, R4, R24, R5 ;  /* 0x0000001804007219 */ /* 0x000fe40000001205 */
[----:B------:R-:W-:Y:S02]  /*55c0*/  LOP3.LUT R3, R13, R94, RZ, 0xc0, !PT ;  /* 0x0000005e0d037212 */ /* 0x000fe400078ec0ff */
[----:B------:R-:W-:Y:S01]  /*55d0*/  LOP3.LUT R10, R10, R93, RZ, 0xc0, !PT ;  /* 0x0000005d0a0a7212 */ /* 0x000fe200078ec0ff */
[----:B------:R-:W-:Y:S02]  /*55e0*/  IMAD.MOV R4, RZ, RZ, -R0 ;  /* 0x000000ffff047224 */ /* 0x000fe400078e0a00 */
[----:B------:R-:W-:Y:S02]  /*55f0*/  IMAD R0, R90, R0, R3 ;  /* 0x000000005a007224 */ /* 0x000fe400078e0203 */
[----:B----4-:R-:W-:-:S02]  /*5600*/  IMAD R3, R4, R28, R15 ;  /* 0x0000001c04037224 */ /* 0x010fc400078e020f */
[----:B------:R-:W-:Y:S02]  /*5610*/  @P0 IMAD R25, R21, R14, R20 ;  /* 0x0000000e15190224 */ /* 0x000fe400078e0214 */
[----:B0-----:R-:W-:Y:S02]  /*5620*/  IMAD R5, R3, R30, R10 ;  /* 0x0000001e03057224 */ /* 0x001fe400078e020a */
[----:B------:R-:W-:Y:S02]  /*5630*/  IMAD R0, R0, R29, R25 ;  /* 0x0000001d00007224 */ /* 0x000fe400078e0219 */
[----:B------:R-:W-:-:S03]  /*5640*/  IMAD.MOV.U32 R4, RZ, RZ, 0x1 ;  /* 0x00000001ff047424 */ /* 0x000fc600078e00ff */
[----:B------:R-:W-:Y:S02]  /*5650*/  SEL R98, R5, R0, !P0 ;  /* 0x0000000005627207 */ /* 0x000fe40004000000 */
[----:B------:R-:W-:Y:S02]  /*5660*/  PRMT R3, R4, 0x7610, R3 ;  /* 0x0000761004037816 */ /* 0x000fe40000000003 */
[----:B------:R-:W-:-:S07]  /*5670*/  SEL R0, R0, R5, !P0 ;  /* 0x0000000500007207 */ /* 0x000fce0004000000 */
.L_x_159:
[----:B------:R-:W-:Y:S01]  /*5680*/  LOP3.LUT P0, RZ, R3, 0xff, RZ, 0xc0, !PT ;  /* 0x000000ff03ff7812 */ /* 0x000fe2000780c0ff */
[----:B------:R-:W-:Y:S01]  /*5690*/  UIMAD.WIDE.U32 UR4, UR41, -0x55555555, URZ ;  /* 0xaaaaaaab290478a5 */ /* 0x000fe2000f8e003f */
[----:B------:R-:W-:-:S03]  /*56a0*/  IMAD.MOV.U32 R99, RZ, RZ, R0 ;  /* 0x000000ffff637224 */ /* 0x000fc600078e0000 */
[----:B------:R-:W-:-:S04]  /*56b0*/  USHF.R.U32.HI UR4, URZ, 0x1, UR5 ;  /* 0x000000013f047899 */ /* 0x000fc80008011605 */
[----:B------:R-:W-:-:S04]  /*56c0*/  UIMAD UR41, UR4, -0x3, UR41 ;  /* 0xfffffffd042978a4 */ /* 0x000fc8000f8e0229 */
[----:B------:R-:W-:Y:S08]  /*56d0*/  @P0 BRA `(.L_x_162) ;  /* 0xffffffb800a00947 */ /* 0x000ff0000383ffff */
[----:B------:R-:W-:Y:S05]  /*56e0*/  EXIT ;  /* 0x000000000000794d */ /* 0x000fea0003800000 */
.L_x_3:
        /* <DEDUP_REMOVED lines=26> */
.L_x_164:
[--C-:B------:R-:W-:Y:S01]  /*5890*/  SHF.R.U64 R14, R12, R20, R13.reuse ;  /* 0x000000140c0e7219 */ /* 0x100fe2000000120d */
[----:B------:R-:W0:Y:S01]  /*58a0*/  LDC R24, c[0x0][0x618] ;  /* 0x00018600ff187b82 */ /* 0x000e220000000800 */
[----:B------:R-:W-:Y:S01]  /*58b0*/  I2FP.F32.U32 R8, R6 ;  /* 0x0000000600087245 */ /* 0x000fe20000201000 */
[----:B------:R-:W-:Y:S01]  /*58c0*/  ULDC UR4, c[0x0][0x150] ;  /* 0x0000540000047ab9 */ /* 0x000fe20000000800 */
[----:B------:R-:W-:Y:S02]  /*58d0*/  SHF.R.U32.HI R7, RZ, R20, R13 ;  /* 0x00000014ff077219 */ /* 0x000fe4000001160d */
[----:B------:R-:W-:Y:S01]  /*58e0*/  IADD3 R11, P0, RZ, -R14, RZ ;  /* 0x8000000eff0b7210 */ /* 0x000fe20007f1e0ff */
[----:B------:R-:W-:Y:S01]  /*58f0*/  FMUL R13, R8, UR4 ;  /* 0x00000004080d7c20 */ /* 0x000fe20008400000 */
[----:B------:R-:W-:Y:S01]  /*5900*/  ULDC UR4, c[0x0][0x154] ;  /* 0x0000550000047ab9 */ /* 0x000fe20000000800 */
[----:B------:R-:W1:Y:S02]  /*5910*/  LDC.64 R26, c[0x0][0x640] ;  /* 0x00019000ff1a7b82 */ /* 0x000e640000000a00 */
[----:B------:R-:W-:-:S02]  /*5920*/  IMAD.X R7, RZ, RZ, ~R7, P0 ;  /* 0x000000ffff077224 */ /* 0x000fc400000e0e07 */
[----:B------:R-:W2:Y:S01]  /*5930*/  F2I.U32.TRUNC.NTZ R13, R13 ;  /* 0x0000000d000d7305 */ /* 0x000ea2000020f000 */
[----:B------:R-:W-:-:S03]  /*5940*/  IMAD.WIDE.U32 R8, R11, R22, R16 ;  /* 0x000000160b087225 */ /* 0x000fc600078e0010 */
[----:B------:R-:W3:Y:S01]  /*5950*/  LDC R15, c[0x0][0x144] ;  /* 0x00005100ff0f7b82 */ /* 0x000ee20000000800 */
[----:B------:R-:W-:-:S04]  /*5960*/  IMAD R10, R7, R22, RZ ;  /* 0x00000016070a7224 */ /* 0x000fc800078e02ff */
[----:B------:R-:W-:Y:S02]  /*5970*/  IMAD R7, R11, R23, R10 ;  /* 0x000000170b077224 */ /* 0x000fe400078e020a */
[----:B------:R-:W-:Y:S01]  /*5980*/  IMAD.MOV.U32 R10, RZ, RZ, -0x1 ;  /* 0xffffffffff0a7424 */ /* 0x000fe200078e00ff */
[----:B------:R-:W4:Y:S01]  /*5990*/  LDC R20, c[0x0][0x608] ;  /* 0x00018200ff147b82 */ /* 0x000f220000000800 */
[----:B------:R-:W-:Y:S01]  /*59a0*/  IMAD.IADD R7, R9, 0x1, R7 ;  /* 0x0000000109077824 */ /* 0x000fe200078e0207 */
[----:B------:R-:W-:-:S04]  /*59b0*/  I2FP.F32.U32 R9, R5 ;  /* 0x0000000500097245 */ /* 0x000fc80000201000 */
[-C--:B0-----:R-:W-:Y:S01]  /*59c0*/  SHF.R.U64 R12, R8, R24.reuse, R7 ;  /* 0x00000018080c7219 */ /* 0x081fe20000001207 */
[----:B--2---:R-:W-:Y:S01]  /*59d0*/  IMAD.MOV R8, RZ, RZ, -R13 ;  /* 0x000000ffff087224 */ /* 0x004fe200078e0a0d */
[----:B------:R-:W0:Y:S01]  /*59e0*/  LDC R11, c[0x0][0x658] ;  /* 0x00019600ff0b7b82 */ /* 0x000e220000000800 */
[----:B-1----:R-:W-:Y:S01]  /*59f0*/  ISETP.NE.U32.AND P0, PT, R26, RZ, PT ;  /* 0x000000ff1a00720c */ /* 0x002fe20003f05070 */
[----:B------:R-:W-:Y:S01]  /*5a00*/  FMUL R9, R9, UR4 ;  /* 0x0000000409097c20 */ /* 0x000fe20008400000 */
[----:B------:R-:W-:Y:S02]  /*5a10*/  SHF.R.U32.HI R7, RZ, R24, R7 ;  /* 0x00000018ff077219 */ /* 0x000fe40000011607 */
[----:B------:R-:W-:-:S03]  /*5a20*/  ISETP.NE.AND.EX P0, PT, R27, RZ, PT, P0 ;  /* 0x000000ff1b00720c */ /* 0x000fc60003f05300 */
[----:B------:R-:W1:Y:S01]  /*5a30*/  LDC R22, c[0x0][0x148] ;  /* 0x00005200ff167b82 */ /* 0x000e620000000800 */
[----:B---3--:R-:W-:Y:S02]  /*5a40*/  IMAD R23, R15, R8, R6 ;  /* 0x000000080f177224 */ /* 0x008fe400078e0206 */
[----:B------:R-:W-:-:S05]  /*5a50*/  IMAD.MOV.U32 R8, RZ, RZ, 0x1 ;  /* 0x00000001ff087424 */ /* 0x000fca00078e00ff */
[----:B------:R-:W2:Y:S01]  /*5a60*/  LDC R21, c[0x0][0x600] ;  /* 0x00018000ff157b82 */ /* 0x000ea20000000800 */
[-CC-:B----4-:R-:W-:Y:S02]  /*5a70*/  SHF.R.U64 R15, R12, R20.reuse, R7.reuse ;  /* 0x000000140c0f7219 */ /* 0x190fe40000001207 */
[----:B------:R-:W-:Y:S02]  /*5a80*/  SHF.R.U32.HI R6, RZ, R20, R7 ;  /* 0x00000014ff067219 */ /* 0x000fe40000011607 */
[----:B------:R3:W4:Y:S03]  /*5a90*/  F2I.U32.TRUNC.NTZ R20, R9 ;  /* 0x0000000900147305 */ /* 0x000726000020f000 */
[----:B------:R-:W1:Y:S01]  /*5aa0*/  LDC R25, c[0x0][0x648] ;  /* 0x00019200ff197b82 */ /* 0x000e620000000800 */
[-C--:B0-----:R-:W-:Y:S02]  /*5ab0*/  SHF.R.U64 R19, R15, R11.reuse, R6 ;  /* 0x0000000b0f137219 */ /* 0x081fe40000001206 */
[----:B------:R-:W-:-:S02]  /*5ac0*/  SHF.L.U32 R10, R10, R11, RZ ;  /* 0x0000000b0a0a7219 */ /* 0x000fc400000006ff */
[-C--:B------:R-:W-:Y:S01]  /*5ad0*/  SHF.R.U32.HI R7, RZ, R11.reuse, R6 ;  /* 0x0000000bff077219 */ /* 0x080fe20000011606 */
[----:B------:R-:W-:Y:S01]  /*5ae0*/  IMAD.MOV.U32 R6, RZ, RZ, R19 ;  /* 0x000000ffff067224 */ /* 0x000fe200078e0013 */
[----:B------:R-:W-:Y:S01]  /*5af0*/  SHF.L.U32 R24, R8, R11, RZ ;  /* 0x0000000b08187219 */ /* 0x000fe200000006ff */
[----:B------:R-:W0:Y:S01]  /*5b00*/  LDC R28, c[0x0][0x638] ;  /* 0x00018e00ff1c7b82 */ /* 0x000e220000000800 */
[----:B------:R-:W-:-:S07]  /*5b10*/  LOP3.LUT R30, RZ, R10, RZ, 0x33, !PT ;  /* 0x0000000aff1e7212 */ /* 0x000fce00078e33ff */
[----:B------:R-:W0:Y:S01]  /*5b20*/  LDC R29, c[0x0][0x610] ;  /* 0x00018400ff1d7b82 */ /* 0x000e220000000800 */
[----:B---34-:R-:W-:Y:S05]  /*5b30*/  @!P0 BRA `(.L_x_165) ;  /* 0x0000000000288947 */ /* 0x018fea0003800000 */
[----:B------:R-:W3:Y:S02]  /*5b40*/  LDC R6, c[0x0][0x64c] ;  /* 0x00019300ff067b82 */ /* 0x000ee40000000800 */
[----:B---3--:R-:W-:-:S05]  /*5b50*/  IADD3 R11, P0, R19, R6, RZ ;  /* 0x00000006130b7210 */ /* 0x008fca0007f1e0ff */
        /* <DEDUP_REMOVED lines=8> */
.L_x_165:
[----:B------:R-:W-:Y:S01]  /*5be0*/  ISETP.NE.AND P0, PT, R2, 0x1, PT ;  /* 0x000000010200780c */ /* 0x000fe20003f05270 */
[----:B--2---:R-:W-:Y:S01]  /*5bf0*/  VIADD R9, R21, 0xffffffff ;  /* 0xffffffff15097836 */ /* 0x004fe20000000000 */
[----:B-1----:R-:W-:Y:S01]  /*5c00*/  SHF.R.U64 R7, R6, R25, R7 ;  /* 0x0000001906077219 */ /* 0x002fe20000001207 */
[----:B------:R-:W-:Y:S01]  /*5c10*/  IMAD.MOV R20, RZ, RZ, -R20 ;  /* 0x000000ffff147224 */ /* 0x000fe200078e0a14 */
[----:B------:R-:W-:Y:S02]  /*5c20*/  LOP3.LUT R6, R15, R30, RZ, 0xc0, !PT ;  /* 0x0000001e0f067212 */ /* 0x000fe400078ec0ff */
[----:B------:R-:W-:Y:S01]  /*5c30*/  LOP3.LUT R12, R12, R9, RZ, 0xc0, !PT ;  /* 0x000000090c0c7212 */ /* 0x000fe200078ec0ff */
[----:B------:R-:W-:Y:S02]  /*5c40*/  IMAD.MOV R8, RZ, RZ, -R7 ;  /* 0x000000ffff087224 */ /* 0x000fe400078e0a07 */
[----:B------:R-:W-:Y:S02]  /*5c50*/  IMAD R6, R24, R7, R6 ;  /* 0x0000000718067224 */ /* 0x000fe400078e0206 */
[----:B------:R-:W-:-:S02]  /*5c60*/  IMAD.MOV.U32 R9, RZ, RZ, 0x1 ;  /* 0x00000001ff097424 */ /* 0x000fc400078e00ff */
[----:B------:R-:W-:Y:S02]  /*5c70*/  @P0 IMAD R23, R22, R20, R5 ;  /* 0x0000001416170224 */ /* 0x000fe400078e0205 */
[----:B0-----:R-:W-:Y:S02]  /*5c80*/  IMAD R5, R8, R28, R19 ;  /* 0x0000001c08057224 */ /* 0x001fe400078e0213 */
[----:B------:R-:W-:Y:S02]  /*5c90*/  IMAD R19, R6, R29, R23 ;  /* 0x0000001d06137224 */ /* 0x000fe400078e0217 */
[----:B------:R-:W-:Y:S02]  /*5ca0*/  IMAD R6, R5, R21, R12 ;  /* 0x0000001505067224 */ /* 0x000fe400078e020c */
[----:B------:R-:W-:-:S03]  /*5cb0*/  IMAD.MOV.U32 R8, RZ, RZ, R14 ;  /* 0x000000ffff087224 */ /* 0x000fc600078e000e */
[----:B------:R-:W-:Y:S02]  /*5cc0*/  SEL R20, R6, R19, !P0 ;  /* 0x0000001306147207 */ /* 0x000fe40004000000 */
[----:B------:R-:W-:-:S07]  /*5cd0*/  SEL R19, R19, R6, !P0 ;  /* 0x0000000613137207 */ /* 0x000fce0004000000 */
.L_x_163:
[----:B------:R-:W-:-:S08]  /*5ce0*/  NOP ;  /* 0x0000000000007918 */ /* 0x000fd00000000000 */
[----:B------:R-:W0:-:S00]  /*5cf0*/  USETMAXREG.DEALLOC.CTAPOOL 0x28 ;  /* 0x00000028000079c8 */ /* 0x000e0000080e0500 */
[----:B0-----:R-:W-:-:S13]  /*5d00*/  ISETP.NE.AND P0, PT, R0, RZ, PT ;  /* 0x000000ff0000720c */ /* 0x001fda0003f05270 */
[----:B------:R-:W-:Y:S05]  /*5d10*/  @P0 EXIT ;  /* 0x000000000000094d */ /* 0x000fea0003800000 */
[----:B------:R-:W-:Y:S01]  /*5d20*/  LOP3.LUT P0, RZ, R9, 0xff, RZ, 0xc0, !PT ;  /* 0x000000ff09ff7812 */ /* 0x000fe2000780c0ff */
[----:B------:R-:W-:Y:S02]  /*5d30*/  IMAD.MOV.U32 R0, RZ, RZ, 0x1 ;  /* 0x00000001ff007424 */ /* 0x000fe400078e00ff */
[----:B------:R-:W-:-:S10]  /*5d40*/  IMAD.MOV.U32 R12, RZ, RZ, RZ ;  /* 0x000000ffff0c7224 */ /* 0x000fd400078e00ff */
[----:B------:R-:W-:Y:S05]  /*5d50*/  @!P0 BRA `(.L_x_166) ;  /* 0x0000000c000c8947 */ /* 0x000fea0003800000 */
[----:B------:R-:W0:Y:S01]  /*5d60*/  LDC R0, c[0x0][0x28c] ;  /* 0x0000a300ff007b82 */ /* 0x000e220000000800 */
[----:B------:R-:W-:Y:S01]  /*5d70*/  LOP3.LUT P0, RZ, R3, 0x1f, RZ, 0xc0, !PT ;  /* 0x0000001f03ff7812 */ /* 0x000fe2000780c0ff */
[----:B------:R-:W-:Y:S01]  /*5d80*/  ULDC UR5, c[0x0][0x658] ;  /* 0x0001960000057ab9 */ /* 0x000fe20000000800 */
[----:B------:R-:W-:Y:S01]  /*5d90*/  UMOV UR6, 0xffffffff ;  /* 0xffffffff00067882 */ /* 0x000fe20000000000 */
[----:B------:R-:W-:Y:S01]  /*5da0*/  BSSY B0, `(.L_x_166) ;  /* 0x00000be000007945 */ /* 0x000fe20003800000 */
[----:B------:R-:W-:Y:S01]  /*5db0*/  USHF.L.U32 UR6, UR6, UR5, URZ ;  /* 0x0000000506067299 */ /* 0x000fe2000800063f */
[C---:B------:R-:W-:Y:S01]  /*5dc0*/  ISETP.NE.AND P2, PT, R4.reuse, RZ, PT ;  /* 0x000000ff0400720c */ /* 0x040fe20003f45270 */
[----:B------:R-:W-:Y:S01]  /*5dd0*/  IMAD.MOV.U32 R13, RZ, RZ, 0x1 ;  /* 0x00000001ff0d7424 */ /* 0x000fe200078e00ff */
[----:B------:R-:W-:Y:S01]  /*5de0*/  ISETP.NE.OR P0, PT, R4, RZ, !P0 ;  /* 0x000000ff0400720c */ /* 0x000fe20004705670 */
[----:B------:R-:W-:Y:S01]  /*5df0*/  IMAD.MOV.U32 R12, RZ, RZ, RZ ;  /* 0x000000ffff0c7224 */ /* 0x000fe200078e00ff */
[----:B------:R-:W-:Y:S01]  /*5e00*/  LOP3.LUT R11, R18, 0x2, RZ, 0xfc, !PT ;  /* 0x00000002120b7812 */ /* 0x000fe200078efcff */
[----:B------:R-:W-:Y:S01]  /*5e10*/  ULDC UR4, c[0x0][0x600] ;  /* 0x0001800000047ab9 */ /* 0x000fe20000000800 */
[----:B------:R-:W-:Y:S01]  /*5e20*/  UMOV UR7, 0x1 ;  /* 0x0000000100077882 */ /* 0x000fe20000000000 */
[----:B------:R-:W-:-:S02]  /*5e30*/  UIADD3 UR15, UR4, -0x1, URZ ;  /* 0xffffffff040f7890 */ /* 0x000fc4000fffe03f */
[----:B------:R-:W-:Y:S02]  /*5e40*/  USHF.L.U32 UR17, UR7, UR5, URZ ;  /* 0x0000000507117299 */ /* 0x000fe4000800063f */
[----:B------:R-:W-:Y:S01]  /*5e50*/  ULOP3.LUT UR16, URZ, UR6, URZ, 0x33, !UPT ;  /* 0x000000063f107292 */ /* 0x000fe2000f8e333f */
[----:B------:R-:W-:Y:S01]  /*5e60*/  ULDC.64 UR20, c[0x0][0x198] ;  /* 0x0000660000147ab9 */ /* 0x000fe20000000a00 */
[----:B0-----:R-:W-:-:S05]  /*5e70*/  VIADD R0, R0, 0x7f ;  /* 0x0000007f00007836 */ /* 0x001fca0000000000 */
[----:B------:R-:W-:-:S04]  /*5e80*/  SHF.R.S32.HI R3, RZ, 0x1f, R0 ;  /* 0x0000001fff037819 */ /* 0x000fc80000011400 */
[----:B------:R-:W-:Y:S01]  /*5e90*/  LEA.HI R3, R3, R0, RZ, 0x7 ;  /* 0x0000000003037211 */ /* 0x000fe200078f38ff */
[----:B------:R-:W-:-:S03]  /*5ea0*/  IMAD.MOV.U32 R0, RZ, RZ, 0x1 ;  /* 0x00000001ff007424 */ /* 0x000fc600078e00ff */
[----:B------:R-:W-:-:S05]  /*5eb0*/  SHF.R.S32.HI R3, RZ, 0x7, R3 ;  /* 0x00000007ff037819 */ /* 0x000fca0000011403 */
[----:B------:R-:W-:-:S07]  /*5ec0*/  VIADD R10, R3, 0x1 ;  /* 0x00000001030a7836 */ /* 0x000fce0000000000 */
.L_x_178:
[----:B------:R-:W-:-:S03]  /*5ed0*/  UMOV UR4, 0xffffffff ;  /* 0xffffffff00047882 */ /* 0x000fc60000000000 */
[----:B------:R-:W-:Y:S05]  /*5ee0*/  BRA.DIV UR4, `(.L_x_167) ;  /* 0x0000000e046c7947 */ /* 0x000fea000b800000 */
[----:B------:R-:W-:-:S13]  /*5ef0*/  ELECT P6, URZ, PT ;  /* 0x00000000003f782f */ /* 0x000fda00038c0000 */
.L_x_188:
[----:B------:R-:W0:Y:S01]  /*5f00*/  LDC R4, c[0x0][0x28c] ;  /* 0x0000a300ff047b82 */ /* 0x000e220000000800 */
[----:B------:R-:W-:Y:S01]  /*5f10*/  BSSY B1, `(.L_x_168) ;  /* 0x0000035000017945 */ /* 0x000fe20003800000 */
[----:B0-----:R-:W-:-:S13]  /*5f20*/  ISETP.LT.OR P6, PT, R4, 0x1, !P6 ;  /* 0x000000010400780c */ /* 0x001fda00077c1670 */
[----:B------:R-:W-:Y:S05]  /*5f30*/  @P6 BRA `(.L_x_169) ;  /* 0x0000000000c86947 */ /* 0x000fea0003800000 */
[----:B------:R-:W-:Y:S02]  /*5f40*/  IMAD.SHL.U32 R20, R20, 0x80, RZ ;  /* 0x0000008014147824 */ /* 0x000fe400078e00ff */
[----:B------:R-:W-:Y:S02]  /*5f50*/  IMAD.SHL.U32 R19, R19, 0x80, RZ ;  /* 0x0000008013137824 */ /* 0x000fe400078e00ff */
[----:B------:R-:W-:Y:S02]  /*5f60*/  IMAD.MOV.U32 R21, RZ, RZ, RZ ;  /* 0x000000ffff157224 */ /* 0x000fe400078e00ff */
[----:B------:R-:W-:Y:S02]  /*5f70*/  IMAD.MOV.U32 R4, RZ, RZ, R10 ;  /* 0x000000ffff047224 */ /* 0x000fe400078e000a */
[----:B------:R-:W-:Y:S02]  /*5f80*/  IMAD.MOV.U32 R5, RZ, RZ, R0 ;  /* 0x000000ffff057224 */ /* 0x000fe400078e0000 */
[----:B------:R-:W-:-:S07]  /*5f90*/  IMAD.MOV.U32 R6, RZ, RZ, R12 ;  /* 0x000000ffff067224 */ /* 0x000fce00078e000c */
.L_x_173:
[----:B------:R-:W0:Y:S01]  /*5fa0*/  S2R R14, SR_CgaCtaId ;  /* 0x00000000000e7919 */ /* 0x000e220000008800 */
[----:B------:R-:W-:Y:S01]  /*5fb0*/  MOV R7, 0x400 ;  /* 0x0000040000077802 */ /* 0x000fe20000000f00 */
[----:B------:R-:W1:Y:S03]  /*5fc0*/  @!P2 LDC R9, c[0x0][0x500] ;  /* 0x00014000ff09ab82 */ /* 0x000e660000000800 */
[----:B0-----:R-:W-:Y:S02]  /*5fd0*/  LEA R15, R14, R7, 0x18 ;  /* 0x000000070e0f7211 */ /* 0x001fe400078ec0ff */
[----:B------:R-:W-:-:S03]  /*5fe0*/  SHF.L.U32 R7, R5, 0x1f, RZ ;  /* 0x0000001f05077819 */ /* 0x000fc600000006ff */
[----:B------:R-:W-:-:S04]  /*5ff0*/  IMAD R14, R6, 0x8, R15 ;  /* 0x00000008060e7824 */ /* 0x000fc800078e020f */
[----:B------:R-:W0:Y:S02]  /*6000*/  SYNCS.PHASECHK.TRANS64.TRYWAIT P1, [R14+URZ+0x18], R7 ;  /* 0x000018070e0075a7 */ /* 0x000e24000802017f */
[----:B01----:R-:W-:Y:S05]  /*6010*/  @!P1 BRA `(.L_x_170) ;  /* 0x0000000c00409947 */ /* 0x003fea0003800000 */
.L_x_189:
[----:B0-----:R-:W-:Y:S01]  /*6020*/  PRMT R7, R11, 0x9910, RZ ;  /* 0x000099100b077816 */ /* 0x001fe200000000ff */
[----:B------:R0:W-:Y:S03]  /*6030*/  @!P2 SYNCS.ARRIVE.TRANS64 RZ, [R14+URZ], R9 ;  /* 0x000000090effa9a7 */ /* 0x0001e6000800003f */
[----:B------:R-:W-:-:S13]  /*6040*/  ISETP.NE.AND P1, PT, R7, 0x2, PT ;  /* 0x000000020700780c */ /* 0x000fda0003f25270 */
[----:B0-----:R-:W-:Y:S05]  /*6050*/  @P1 BRA `(.L_x_171) ;  /* 0x0000000000041947 */ /* 0x001fea0003800000 */
[----:B------:R-:W-:Y:S01]  /*6060*/  BPT.TRAP 0x1 ;  /* 0x000000040000795c */ /* 0x000fe20000300000 */
.L_x_171:
[----:B------:R-:W-:Y:S05]  /*6070*/  @P0 BRA `(.L_x_172) ;  /* 0x0000000000040947 */ /* 0x000fea0003800000 */
[----:B------:R-:W-:Y:S01]  /*6080*/  BPT.TRAP 0x1 ;  /* 0x000000040000795c */ /* 0x000fe20000300000 */
.L_x_172:
[----:B------:R-:W-:Y:S01]  /*6090*/  IMAD R15, R6, 0x4000, R15 ;  /* 0x00004000060f7824 */ /* 0x000fe200078e020f */
[----:B------:R-:W-:Y:S01]  /*60a0*/  R2UR UR9, R14 ;  /* 0x000000000e0972ca */ /* 0x000fe200000e0000 */
[----:B------:R-:W-:Y:S01]  /*60b0*/  VIADD R4, R4, 0xffffffff ;  /* 0xffffffff04047836 */ /* 0x000fe20000000000 */
[----:B------:R-:W-:Y:S01]  /*60c0*/  UIADD3 UR4, UP0, UR20, 0xf0, URZ ;  /* 0x000000f014047890 */ /* 0x000fe2000ff1e03f */
[----:B------:R-:W-:Y:S01]  /*60d0*/  R2UR UR11, R19 ;  /* 0x00000000130b72ca */ /* 0x000fe200000e0000 */
[----:B------:R-:W-:Y:S01]  /*60e0*/  UIADD3 UR22, UP1, UR20, 0x1f0, URZ ;  /* 0x000001f014167890 */ /* 0x000fe2000ff3e03f */
[----:B------:R-:W-:Y:S01]  /*60f0*/  R2UR UR8, R15 ;  /* 0x000000000f0872ca */ /* 0x000fe200000e0000 */
[----:B------:R-:W-:Y:S01]  /*6100*/  UIADD3.X UR5, URZ, UR21, URZ, UP0, !UPT ;  /* 0x000000153f057290 */ /* 0x000fe200087fe43f */
[C---:B------:R-:W-:Y:S01]  /*6110*/  R2UR UR10, R21.reuse ;  /* 0x00000000150a72ca */ /* 0x040fe200000e0000 */
[----:B------:R-:W-:Y:S01]  /*6120*/  VIADD R6, R6, 0x1 ;  /* 0x0000000106067836 */ /* 0x000fe20000000000 */
[----:B------:R-:W-:Y:S01]  /*6130*/  R2UR UR12, R8 ;  /* 0x00000000080c72ca */ /* 0x000fe200000e0000 */
[----:B------:R-:W-:Y:S01]  /*6140*/  UIADD3.X UR23, URZ, UR21, URZ, UP1, !UPT ;  /* 0x000000153f177290 */ /* 0x000fe20008ffe43f */
[----:B------:R-:W-:Y:S01]  /*6150*/  R2UR UR18, R20 ;  /* 0x00000000141272ca */ /* 0x000fe200000e0000 */
[----:B------:R-:W-:Y:S01]  /*6160*/  UMOV UR6, 0x0 ;  /* 0x0000000000067882 */ /* 0x000fe20000000000 */
[----:B------:R-:W-:Y:S01]  /*6170*/  ISETP.GT.AND P3, PT, R4, 0x1, PT ;  /* 0x000000010400780c */ /* 0x000fe20003f64270 */
[----:B------:R-:W-:Y:S01]  /*6180*/  UMOV UR7, 0x10000000 ;  /* 0x1000000000077882 */ /* 0x000fe20000000000 */
[----:B------:R-:W-:Y:S01]  /*6190*/  ISETP.NE.AND P1, PT, R6, 0x3, PT ;  /* 0x000000030600780c */ /* 0x000fe20003f25270 */
[----:B------:R-:W-:-:S02]  /*61a0*/  VIADD R21, R21, 0x80 ;  /* 0x0000008015157836 */ /* 0x000fc40000000000 */
[----:B------:R-:W-:Y:S01]  /*61b0*/  UIADD3 UR13, UR8, 0x100, URZ ;  /* 0x00000100080d7890 */ /* 0x000fe2000fffe03f */
[----:B------:R-:W-:Y:S01]  /*61c0*/  SEL R14, RZ, 0x1, P1 ;  /* 0x00000001ff0e7807 */ /* 0x000fe20000800000 */
[----:B------:R-:W-:Y:S01]  /*61d0*/  UIADD3 UR14, UR8, 0xc100, URZ ;  /* 0x0000c100080e7890 */ /* 0x000fe2000fffe03f */
[----:B------:R-:W-:Y:S02]  /*61e0*/  SEL R6, R6, RZ, P1 ;  /* 0x000000ff06067207 */ /* 0x000fe40000800000 */
[----:B------:R-:W-:Y:S02]  /*61f0*/  LOP3.LUT R5, R5, R14, RZ, 0x3c, !PT ;  /* 0x0000000e05057212 */ /* 0x000fe400078e3cff */
[----:B------:R-:W-:Y:S02]  /*6200*/  UMOV UR8, UR13 ;  /* 0x0000000d00087c82 */ /* 0x000fe40008000000 */
[----:B------:R0:W-:Y:S02]  /*6210*/  UTMALDG.3D [UR8], [UR4], desc[UR6] ;  /* 0x00000608040075b4 */ /* 0x0001e40008011000 */
[----:B0-----:R-:W-:Y:S01]  /*6220*/  UMOV UR8, UR14 ;  /* 0x0000000e00087c82 */ /* 0x001fe20008000000 */
[----:B------:R-:W-:-:S02]  /*6230*/  UMOV UR11, UR18 ;  /* 0x00000012000b7c82 */ /* 0x000fc40008000000 */
[----:B------:R0:W-:Y:S02]  /*6240*/  UTMALDG.3D [UR8], [UR22], desc[UR6] ;  /* 0x00000608160075b4 */ /* 0x0001e40008011000 */
[----:B0-----:R-:W-:Y:S05]  /*6250*/  @P3 BRA `(.L_x_173) ;  /* 0xfffffffc00503947 */ /* 0x001fea000383ffff */
.L_x_169:
[----:B------:R-:W-:Y:S05]  /*6260*/  BSYNC B1 ;  /* 0x0000000000017941 */ /* 0x000fea0003800000 */
.L_x_168:
[----:B------:R-:W-:Y:S01]  /*6270*/  LOP3.LUT P3, RZ, R13, 0xff, RZ, 0xc0, !PT ;  /* 0x000000ff0dff7812 */ /* 0x000fe2000786c0ff */
[----:B------:R-:W-:Y:S01]  /*6280*/  IMAD.IADD R12, R3, 0x1, R12 ;  /* 0x00000001030c7824 */ /* 0x000fe200078e020c */
[----:B------:R-:W-:Y:S01]  /*6290*/  IADD3 R16, P4, R16, UR36, RZ ;  /* 0x0000002410107c10 */ /* 0x000fe2000ff9e0ff */
[----:B------:R-:W-:Y:S01]  /*62a0*/  ULDC.64 UR4, c[0x0][0x650] ;  /* 0x0001940000047ab9 */ /* 0x000fe20000000a00 */
[----:B------:R-:W-:Y:S01]  /*62b0*/  BSSY B1, `(.L_x_174) ;  /* 0x000006a000017945 */ /* 0x000fe20003800000 */
[----:B------:R-:W-:Y:S01]  /*62c0*/  IMAD.MOV.U32 R19, RZ, RZ, -0x1 ;  /* 0xffffffffff137424 */ /* 0x000fe200078e00ff */
[----:B------:R-:W-:Y:S01]  /*62d0*/  ISETP.GT.U32.AND P1, PT, R12, 0x2, PT ;  /* 0x000000020c00780c */ /* 0x000fe20003f24070 */
[----:B------:R-:W-:Y:S01]  /*62e0*/  IMAD.MOV.U32 R20, RZ, RZ, -0x1 ;  /* 0xffffffffff147424 */ /* 0x000fe200078e00ff */
[----:B------:R-:W-:Y:S01]  /*62f0*/  IADD3.X R17, R17, UR42, RZ, P4, !PT ;  /* 0x0000002a11117c10 */ /* 0x000fe2000a7fe4ff */
[----:B------:R-:W-:Y:S01]  /*6300*/  IMAD.MOV.U32 R8, RZ, RZ, -0x1 ;  /* 0xffffffffff087424 */ /* 0x000fe200078e00ff */
[----:B------:R-:W-:-:S02]  /*6310*/  ISETP.LT.U32.AND P1, PT, R3, 0x3, P1 ;  /* 0x000000030300780c */ /* 0x000fc40000f21070 */
[----:B------:R-:W-:Y:S01]  /*6320*/  PRMT R13, RZ, 0x7610, R13 ;  /* 0x00007610ff0d7816 */ /* 0x000fe2000000000d */
[----:B------:R-:W0:Y:S01]  /*6330*/  @P3 S2R R5, SR_CgaCtaId ;  /* 0x0000000000053919 */ /* 0x000e220000008800 */
[----:B------:R-:W-:-:S04]  /*6340*/  @P3 MOV R4, 0x400 ;  /* 0x0000040000043802 */ /* 0x000fc80000000f00 */
[----:B0-----:R-:W-:Y:S01]  /*6350*/  @P3 LEA R6, R5, R4, 0x18 ;  /* 0x0000000405063211 */ /* 0x001fe200078ec0ff */
[----:B------:R-:W-:-:S03]  /*6360*/  IMAD.WIDE.U32 R4, R12, -0x55555555, RZ ;  /* 0xaaaaaaab0c047825 */ /* 0x000fc600078e00ff */
[----:B------:R0:W-:Y:S01]  /*6370*/  @P3 SYNCS.ARRIVE.TRANS64.A1T0 RZ, [R6+URZ+0x48], RZ ;  /* 0x000048ff06ff39a7 */ /* 0x0001e2000810003f */
[----:B------:R-:W-:Y:S02]  /*6380*/  ISETP.GE.U32.AND P3, PT, R3, 0x3, PT ;  /* 0x000000030300780c */ /* 0x000fe40003f66070 */
[----:B------:R-:W-:Y:S02]  /*6390*/  SHF.R.U32.HI R7, RZ, 0x1, R5 ;  /* 0x00000001ff077819 */ /* 0x000fe40000011605 */
[----:B------:R-:W-:Y:S02]  /*63a0*/  SEL R5, RZ, 0x1, !P1 ;  /* 0x00000001ff057807 */ /* 0x000fe40004800000 */
[----:B------:R-:W-:Y:S01]  /*63b0*/  ISETP.GE.U32.AND P1, PT, R16, UR4, PT ;  /* 0x0000000410007c0c */ /* 0x000fe2000bf26070 */
[----:B------:R-:W-:Y:S01]  /*63c0*/  IMAD R12, R7, -0x3, R12 ;  /* 0xfffffffd070c7824 */ /* 0x000fe200078e020c */
[----:B------:R-:W-:Y:S02]  /*63d0*/  LOP3.LUT R0, R0, R5, RZ, 0x3c, !PT ;  /* 0x0000000500007212 */ /* 0x000fe400078e3cff */
[----:B------:R-:W-:-:S02]  /*63e0*/  ISETP.GE.U32.AND.EX P1, PT, R17, UR5, PT, P1 ;  /* 0x0000000511007c0c */ /* 0x000fc4000bf26110 */
[----:B------:R-:W-:Y:S02]  /*63f0*/  PRMT R4, RZ, 0x7610, R4 ;  /* 0x00007610ff047816 */ /* 0x000fe40000000004 */
[----:B------:R-:W-:-:S09]  /*6400*/  @P3 LOP3.LUT R0, R0, 0x1, R7, 0x78, !PT ;  /* 0x0000000100003812 */ /* 0x000fd200078e7807 */
[----:B0-----:R-:W-:Y:S05]  /*6410*/  @P1 BRA `(.L_x_175) ;  /* 0x00000004004c1947 */ /* 0x001fea0003800000 */
[----:B------:R-:W-:Y:S01]  /*6420*/  ULDC.64 UR4, c[0x0][0x628] ;  /* 0x00018a0000047ab9 */ /* 0x000fe20000000a00 */
[----:B------:R-:W0:Y:S01]  /*6430*/  S2R R15, SR_CTAID.X ;  /* 0x00000000000f7919 */ /* 0x000e220000002500 */
[----:B------:R-:W-:Y:S01]  /*6440*/  ISETP.NE.U32.AND P1, PT, RZ, UR4, PT ;  /* 0x00000004ff007c0c */ /* 0x000fe2000bf25070 */
[----:B------:R-:W-:Y:S01]  /*6450*/  ULDC UR7, c[0x0][0x630] ;  /* 0x00018c0000077ab9 */ /* 0x000fe20000000800 */
[----:B------:R-:W-:Y:S01]  /*6460*/  IMAD.MOV.U32 R4, RZ, RZ, R16 ;  /* 0x000000ffff047224 */ /* 0x000fe200078e0010 */
[----:B------:R-:W1:Y:S01]  /*6470*/  S2R R14, SR_CTAID.Y ;  /* 0x00000000000e7919 */ /* 0x000e620000002600 */
[----:B------:R-:W-:Y:S01]  /*6480*/  ISETP.NE.AND.EX P1, PT, RZ, UR5, PT, P1 ;  /* 0x00000005ff007c0c */ /* 0x000fe2000bf25310 */
[----:B------:R-:W-:-:S12]  /*6490*/  IMAD.MOV.U32 R5, RZ, RZ, R17 ;  /* 0x000000ffff057224 */ /* 0x000fd800078e0011 */
[----:B------:R-:W-:Y:S05]  /*64a0*/  @!P1 BRA `(.L_x_176) ;  /* 0x0000000000289947 */ /* 0x000fea0003800000 */
[----:B------:R-:W-:Y:S02]  /*64b0*/  ULDC UR6, c[0x0][0x634] ;  /* 0x00018d0000067ab9 */ /* 0x000fe40000000800 */
[----:B------:R-:W-:-:S05]  /*64c0*/  IADD3 R9, P1, R16, UR6, RZ ;  /* 0x0000000610097c10 */ /* 0x000fca000ff3e0ff */
[----:B------:R-:W-:-:S04]  /*64d0*/  IMAD.X R19, RZ, RZ, R17, P1 ;  /* 0x000000ffff137224 */ /* 0x000fc800008e0611 */
[----:B------:R-:W-:-:S04]  /*64e0*/  IMAD.WIDE.U32 R6, R19, UR4, RZ ;  /* 0x0000000413067c25 */ /* 0x000fc8000f8e00ff */
[----:B------:R-:W-:-:S04]  /*64f0*/  IMAD.WIDE.U32 R6, P1, R9, UR5, R6 ;  /* 0x0000000509067c25 */ /* 0x000fc8000f820006 */
[----:B------:R-:W-:-:S04]  /*6500*/  IMAD.WIDE.U32 R8, R9, UR4, RZ ;  /* 0x0000000409087c25 */ /* 0x000fc8000f8e00ff */
[----:B------:R-:W-:Y:S01]  /*6510*/  IMAD.X R5, RZ, RZ, RZ, P1 ;  /* 0x000000ffff057224 */ /* 0x000fe200008e06ff */
[----:B------:R-:W-:Y:S01]  /*6520*/  IADD3 RZ, P1, R9, R6, RZ ;  /* 0x0000000609ff7210 */ /* 0x000fe20007f3e0ff */
[----:B------:R-:W-:-:S04]  /*6530*/  IMAD.MOV.U32 R4, RZ, RZ, R7 ;  /* 0x000000ffff047224 */ /* 0x000fc800078e0007 */
[----:B------:R-:W-:-:S08]  /*6540*/  IMAD.WIDE.U32.X R4, R19, UR5, R4, P1 ;  /* 0x0000000513047c25 */ /* 0x000fd000088e0404 */
.L_x_176:
[--C-:B------:R-:W-:Y:S01]  /*6550*/  SHF.R.U64 R8, R4, UR7, R5.reuse ;  /* 0x0000000704087c19 */ /* 0x100fe20008001205 */
[----:B------:R-:W-:Y:S01]  /*6560*/  ULDC.64 UR4, c[0x0][0x620] ;  /* 0x0001880000047ab9 */ /* 0x000fe20000000a00 */
[----:B------:R-:W-:Y:S01]  /*6570*/  SHF.R.U32.HI R4, RZ, UR7, R5 ;  /* 0x00000007ff047c19 */ /* 0x000fe20008011605 */
[----:B------:R-:W2:Y:S01]  /*6580*/  LDC R24, c[0x0][0x144] ;  /* 0x00005100ff187b82 */ /* 0x000ea20000000800 */
[----:B------:R-:W-:Y:S01]  /*6590*/  IADD3 R7, P1, RZ, -R8, RZ ;  /* 0x80000008ff077210 */ /* 0x000fe20007f3e0ff */
[----:B------:R-:W-:Y:S01]  /*65a0*/  ULDC.64 UR8, c[0x0][0x640] ;  /* 0x0001900000087ab9 */ /* 0x000fe20000000a00 */
[----:B0-----:R-:W-:Y:S01]  /*65b0*/  I2FP.F32.U32 R9, R15 ;  /* 0x0000000f00097245 */ /* 0x001fe20000201000 */
[----:B------:R-:W-:Y:S02]  /*65c0*/  ULDC UR6, c[0x0][0x608] ;  /* 0x0001820000067ab9 */ /* 0x000fe40000000800 */
[----:B------:R-:W-:Y:S01]  /*65d0*/  IMAD.X R4, RZ, RZ, ~R4, P1 ;  /* 0x000000ffff047224 */ /* 0x000fe200008e0e04 */
[----:B------:R-:W-:Y:S01]  /*65e0*/  ISETP.NE.U32.AND P1, PT, RZ, UR8, PT ;  /* 0x00000008ff007c0c */ /* 0x000fe2000bf25070 */
[----:B------:R-:W0:Y:S02]  /*65f0*/  LDC R21, c[0x0][0x148] ;  /* 0x00005200ff157b82 */ /* 0x000e240000000800 */
[----:B------:R-:W-:Y:S01]  /*6600*/  IMAD R6, R4, UR4, RZ ;  /* 0x0000000404067c24 */ /* 0x000fe2000f8e02ff */
[----:B------:R-:W-:Y:S01]  /*6610*/  ISETP.NE.AND.EX P1, PT, RZ, UR9, PT, P1 ;  /* 0x00000009ff007c0c */ /* 0x000fe2000bf25310 */
[----:B------:R-:W-:Y:S01]  /*6620*/  IMAD.WIDE.U32 R4, R7, UR4, R16 ;  /* 0x0000000407047c25 */ /* 0x000fe2000f8e0010 */
[----:B------:R-:W-:-:S03]  /*6630*/  ULDC UR4, c[0x0][0x150] ;  /* 0x0000540000047ab9 */ /* 0x000fc60000000800 */
[----:B------:R-:W-:Y:S02]  /*6640*/  IMAD R7, R7, UR5, R6 ;  /* 0x0000000507077c24 */ /* 0x000fe4000f8e0206 */
[----:B------:R-:W-:Y:S01]  /*6650*/  FMUL R6, R9, UR4 ;  /* 0x0000000409067c20 */ /* 0x000fe20008400000 */
[----:B------:R-:W-:Y:S01]  /*6660*/  ULDC UR4, c[0x0][0x618] ;  /* 0x0001860000047ab9 */ /* 0x000fe20000000800 */
[----:B------:R-:W-:Y:S01]  /*6670*/  ULDC UR5, c[0x0][0x154] ;  /* 0x0000550000057ab9 */ /* 0x000fe20000000800 */
[----:B------:R-:W-:-:S03]  /*6680*/  IMAD.IADD R5, R5, 0x1, R7 ;  /* 0x0000000105057824 */ /* 0x000fc600078e0207 */
[----:B------:R-:W3:Y:S02]  /*6690*/  F2I.U32.TRUNC.NTZ R6, R6 ;  /* 0x0000000600067305 */ /* 0x000ee4000020f000 */
[----:B------:R-:W-:Y:S02]  /*66a0*/  SHF.R.U64 R9, R4, UR4, R5 ;  /* 0x0000000404097c19 */ /* 0x000fe40008001205 */
[----:B-1----:R-:W-:-:S05]  /*66b0*/  I2FP.F32.U32 R4, R14 ;  /* 0x0000000e00047245 */ /* 0x002fca0000201000 */
[----:B------:R-:W-:Y:S01]  /*66c0*/  FMUL R22, R4, UR5 ;  /* 0x0000000504167c20 */ /* 0x000fe20008400000 */
[----:B------:R-:W-:Y:S01]  /*66d0*/  SHF.R.U32.HI R4, RZ, UR4, R5 ;  /* 0x00000004ff047c19 */ /* 0x000fe20008011605 */
[----:B------:R-:W-:-:S03]  /*66e0*/  ULDC UR4, c[0x0][0x658] ;  /* 0x0001960000047ab9 */ /* 0x000fc60000000800 */
[--C-:B------:R-:W-:Y:S01]  /*66f0*/  SHF.R.U64 R20, R9, UR6, R4.reuse ;  /* 0x0000000609147c19 */ /* 0x100fe20008001204 */
[----:B------:R-:W1:Y:S01]  /*6700*/  F2I.U32.TRUNC.NTZ R22, R22 ;  /* 0x0000001600167305 */ /* 0x000e62000020f000 */
[----:B------:R-:W-:Y:S01]  /*6710*/  SHF.R.U32.HI R5, RZ, UR6, R4 ;  /* 0x00000006ff057c19 */ /* 0x000fe20008011604 */
[----:B---3--:R-:W-:-:S03]  /*6720*/  IMAD.MOV R6, RZ, RZ, -R6 ;  /* 0x000000ffff067224 */ /* 0x008fc600078e0a06 */
[----:B------:R-:W-:Y:S01]  /*6730*/  SHF.R.U64 R19, R20, UR4, R5 ;  /* 0x0000000414137c19 */ /* 0x000fe20008001205 */
[----:B--2---:R-:W-:Y:S01]  /*6740*/  IMAD R15, R24, R6, R15 ;  /* 0x00000006180f7224 */ /* 0x004fe200078e020f */
[----:B------:R-:W-:-:S03]  /*6750*/  SHF.R.U32.HI R23, RZ, UR4, R5 ;  /* 0x00000004ff177c19 */ /* 0x000fc60008011605 */
[----:B------:R-:W-:Y:S02]  /*6760*/  IMAD.MOV.U32 R4, RZ, RZ, R19 ;  /* 0x000000ffff047224 */ /* 0x000fe400078e0013 */
[----:B------:R-:W-:Y:S01]  /*6770*/  IMAD.MOV.U32 R5, RZ, RZ, R23 ;  /* 0x000000ffff057224 */ /* 0x000fe200078e0017 */
[----:B-1----:R-:W-:Y:S06]  /*6780*/  @!P1 BRA `(.L_x_177) ;  /* 0x0000000000289947 */ /* 0x002fec0003800000 */
[----:B------:R-:W-:Y:S02]  /*6790*/  ULDC UR4, c[0x0][0x64c] ;  /* 0x0001930000047ab9 */ /* 0x000fe40000000800 */
[----:B------:R-:W-:-:S05]  /*67a0*/  IADD3 R5, P1, R19, UR4, RZ ;  /* 0x0000000413057c10 */ /* 0x000fca000ff3e0ff */
[----:B------:R-:W-:-:S04]  /*67b0*/  IMAD.X R23, RZ, RZ, R23, P1 ;  /* 0x000000ffff177224 */ /* 0x000fc800008e0617 */
[----:B------:R-:W-:-:S04]  /*67c0*/  IMAD.WIDE.U32 R6, R23, UR8, RZ ;  /* 0x0000000817067c25 */ /* 0x000fc8000f8e00ff */
[----:B------:R-:W-:-:S04]  /*67d0*/  IMAD.WIDE.U32 R6, P1, R5, UR9, R6 ;  /* 0x0000000905067c25 */ /* 0x000fc8000f820006 */
[----:B------:R-:W-:-:S04]  /*67e0*/  IMAD.WIDE.U32 R4, R5, UR8, RZ ;  /* 0x0000000805047c25 */ /* 0x000fc8000f8e00ff */
[----:B------:R-:W-:Y:S01]  /*67f0*/  IMAD.MOV.U32 R4, RZ, RZ, R7 ;  /* 0x000000ffff047224 */ /* 0x000fe200078e0007 */
[----:B------:R-:W-:Y:S01]  /*6800*/  IADD3 RZ, P3, R5, R6, RZ ;  /* 0x0000000605ff7210 */ /* 0x000fe20007f7e0ff */
[----:B------:R-:W-:-:S04]  /*6810*/  IMAD.X R5, RZ, RZ, RZ, P1 ;  /* 0x000000ffff057224 */ /* 0x000fc800008e06ff */
[----:B------:R-:W-:-:S08]  /*6820*/  IMAD.WIDE.U32.X R4, R23, UR9, R4, P3 ;  /* 0x0000000917047c25 */ /* 0x000fd000098e0404 */
.L_x_177:
[----:B------:R-:W-:Y:S01]  /*6830*/  ISETP.NE.AND P1, PT, R2, 0x1, PT ;  /* 0x000000010200780c */ /* 0x000fe20003f25270 */
[----:B------:R-:W-:Y:S01]  /*6840*/  ULDC UR4, c[0x0][0x648] ;  /* 0x0001920000047ab9 */ /* 0x000fe20000000800 */
[----:B------:R-:W-:Y:S01]  /*6850*/  LOP3.LUT R20, R20, UR16, RZ, 0xc0, !PT ;  /* 0x0000001014147c12 */ /* 0x000fe2000f8ec0ff */
[----:B------:R-:W-:Y:S01]  /*6860*/  IMAD.MOV R22, RZ, RZ, -R22 ;  /* 0x000000ffff167224 */ /* 0x000fe200078e0a16 */
[----:B------:R-:W-:Y:S01]  /*6870*/  SHF.R.U64 R5, R4, UR4, R5 ;  /* 0x0000000404057c19 */ /* 0x000fe20008001205 */
[----:B------:R-:W-:Y:S01]  /*6880*/  ULDC UR4, c[0x0][0x638] ;  /* 0x00018e0000047ab9 */ /* 0x000fe20000000800 */
[----:B------:R-:W-:Y:S01]  /*6890*/  LOP3.LUT R6, R9, UR15, RZ, 0xc0, !PT ;  /* 0x0000000f09067c12 */ /* 0x000fe2000f8ec0ff */
[----:B------:R-:W-:Y:S02]  /*68a0*/  ULDC UR5, c[0x0][0x610] ;  /* 0x0001840000057ab9 */ /* 0x000fe40000000800 */
[----:B------:R-:W-:Y:S02]  /*68b0*/  IMAD.MOV R4, RZ, RZ, -R5 ;  /* 0x000000ffff047224 */ /* 0x000fe400078e0a05 */
[----:B------:R-:W-:-:S02]  /*68c0*/  IMAD R20, R5, UR17, R20 ;  /* 0x0000001105147c24 */ /* 0x000fc4000f8e0214 */
[----:B0-----:R-:W-:Y:S02]  /*68d0*/  @P1 IMAD R15, R21, R22, R14 ;  /* 0x00000016150f1224 */ /* 0x001fe400078e020e */
[----:B------:R-:W-:Y:S01]  /*68e0*/  IMAD R19, R4, UR4, R19 ;  /* 0x0000000404137c24 */ /* 0x000fe2000f8e0213 */
[----:B------:R-:W-:Y:S01]  /*68f0*/  ULDC UR4, c[0x0][0x600] ;  /* 0x0001800000047ab9 */ /* 0x000fe20000000800 */
[----:B------:R-:W-:Y:S02]  /*6900*/  IMAD R15, R20, UR5, R15 ;  /* 0x00000005140f7c24 */ /* 0x000fe4000f8e020f */
[----:B------:R-:W-:Y:S02]  /*6910*/  IMAD R6, R19, UR4, R6 ;  /* 0x0000000413067c24 */ /* 0x000fe4000f8e0206 */
[----:B------:R-:W-:-:S03]  /*6920*/  IMAD.MOV.U32 R4, RZ, RZ, 0x1 ;  /* 0x00000001ff047424 */ /* 0x000fc600078e00ff */
[----:B------:R-:W-:Y:S02]  /*6930*/  SEL R20, R6, R15, !P1 ;  /* 0x0000000f06147207 */ /* 0x000fe40004800000 */
[----:B------:R-:W-:-:S07]  /*6940*/  SEL R19, R15, R6, !P1 ;  /* 0x000000060f137207 */ /* 0x000fce0004800000 */
.L_x_175:
[----:B------:R-:W-:Y:S05]  /*6950*/  BSYNC B1 ;  /* 0x0000000000017941 */ /* 0x000fea0003800000 */
.L_x_174:
[----:B------:R-:W-:-:S13]  /*6960*/  LOP3.LUT P1, RZ, R4, 0xff, RZ, 0xc0, !PT ;  /* 0x000000ff04ff7812 */ /* 0x000fda000782c0ff */
[----:B------:R-:W-:Y:S05]  /*6970*/  @P1 BRA `(.L_x_178) ;  /* 0xfffffff400541947 */ /* 0x000fea000383ffff */
[----:B------:R-:W-:Y:S05]  /*6980*/  BSYNC B0 ;  /* 0x0000000000007941 */ /* 0x000fea0003800000 */
.L_x_166:
[----:B------:R-:W-:-:S03]  /*6990*/  UMOV UR4, 0xffffffff ;  /* 0xffffffff00047882 */ /* 0x000fc60000000000 */
[----:B------:R-:W-:Y:S05]  /*69a0*/  BRA.DIV UR4, `(.L_x_179) ;  /* 0x0000000204f07947 */ /* 0x000fea000b800000 */
[----:B------:R-:W-:-:S13]  /*69b0*/  ELECT P6, URZ, PT ;  /* 0x00000000003f782f */ /* 0x000fda00038c0000 */
.L_x_192:
[----:B------:R-:W-:Y:S04]  /*69c0*/  BSSY B0, `(.L_x_180) ;  /* 0x0000022000007945 */ /* 0x000fe80003800000 */
[----:B------:R-:W-:Y:S05]  /*69d0*/  @!P6 BRA `(.L_x_181) ;  /* 0x000000000080e947 */ /* 0x000fea0003800000 */
[----:B------:R-:W-:-:S04]  /*69e0*/  LOP3.LUT R18, R18, 0x2, RZ, 0xfc, !PT ;  /* 0x0000000212127812 */ /* 0x000fc800078efcff */
[----:B------:R-:W-:-:S13]  /*69f0*/  ISETP.NE.AND P0, PT, R18, 0x3, PT ;  /* 0x000000031200780c */ /* 0x000fda0003f05270 */
[----:B------:R-:W-:Y:S05]  /*6a00*/  @!P0 BRA `(.L_x_182) ;  /* 0x0000000000048947 */ /* 0x000fea0003800000 */
[----:B------:R-:W-:Y:S01]  /*6a10*/  BPT.TRAP 0x1 ;  /* 0x000000040000795c */ /* 0x000fe20000300000 */
.L_x_182:
[----:B------:R-:W0:Y:S01]  /*6a20*/  S2R R3, SR_CgaCtaId ;  /* 0x0000000000037919 */ /* 0x000e220000008800 */
[----:B------:R-:W-:-:S04]  /*6a30*/  MOV R2, 0x400 ;  /* 0x0000040000027802 */ /* 0x000fc80000000f00 */
[----:B0-----:R-:W-:Y:S02]  /*6a40*/  LEA R3, R3, R2, 0x18 ;  /* 0x0000000203037211 */ /* 0x001fe400078ec0ff */
[----:B------:R-:W-:-:S03]  /*6a50*/  SHF.L.U32 R2, R0, 0x1f, RZ ;  /* 0x0000001f00027819 */ /* 0x000fc600000006ff */
[----:B------:R-:W-:-:S04]  /*6a60*/  VIADD R3, R3, 0x18 ;  /* 0x0000001803037836 */ /* 0x000fc80000000000 */
[C---:B------:R-:W-:Y:S02]  /*6a70*/  IMAD R7, R12.reuse, 0x8, R3 ;  /* 0x000000080c077824 */ /* 0x040fe400078e0203 */
[----:B------:R-:W-:Y:S02]  /*6a80*/  VIADD R12, R12, 0x1 ;  /* 0x000000010c0c7836 */ /* 0x000fe40000000000 */
[----:B------:R-:W0:Y:S03]  /*6a90*/  SYNCS.PHASECHK.TRANS64.TRYWAIT P0, [R7+URZ], R2 ;  /* 0x00000002070075a7 */ /* 0x000e26000800017f */
[----:B------:R-:W-:-:S04]  /*6aa0*/  ISETP.NE.AND P1, PT, R12, 0x3, PT ;  /* 0x000000030c00780c */ /* 0x000fc80003f25270 */
[----:B------:R-:W-:Y:S02]  /*6ab0*/  SEL R5, RZ, 0x1, P1 ;  /* 0x00000001ff057807 */ /* 0x000fe40000800000 */
[----:B------:R-:W-:Y:S02]  /*6ac0*/  SEL R12, R12, RZ, P1 ;  /* 0x000000ff0c0c7207 */ /* 0x000fe40000800000 */
[----:B------:R-:W-:-:S03]  /*6ad0*/  LOP3.LUT R5, R0, R5, RZ, 0x3c, !PT ;  /* 0x0000000500057212 */ /* 0x000fc600078e3cff */
[----:B------:R-:W-:Y:S01]  /*6ae0*/  IMAD R9, R12, 0x8, R3 ;  /* 0x000000080c097824 */ /* 0x000fe200078e0203 */
[----:B------:R-:W-:Y:S01]  /*6af0*/  SHF.L.U32 R4, R5, 0x1f, RZ ;  /* 0x0000001f05047819 */ /* 0x000fe200000006ff */
[----:B0-----:R-:W-:Y:S06]  /*6b00*/  @!P0 BRA `(.L_x_183) ;  /* 0x0000000000b88947 */ /* 0x001fec0003800000 */
.L_x_193:
[----:B------:R-:W1:Y:S01]  /*6b10*/  SYNCS.PHASECHK.TRANS64.TRYWAIT P0, [R9+URZ], R4 ;  /* 0x00000004090075a7 */ /* 0x000e62000800017f */
[----:B------:R-:W-:-:S05]  /*6b20*/  VIADD R0, R12, 0x1 ;  /* 0x000000010c007836 */ /* 0x000fca0000000000 */
[----:B------:R-:W-:-:S04]  /*6b30*/  ISETP.NE.AND P1, PT, R0, 0x3, PT ;  /* 0x000000030000780c */ /* 0x000fc80003f25270 */
[----:B0-----:R-:W-:Y:S02]  /*6b40*/  SEL R2, RZ, 0x1, P1 ;  /* 0x00000001ff027807 */ /* 0x001fe40000800000 */
[----:B------:R-:W-:Y:S02]  /*6b50*/  SEL R0, R0, RZ, P1 ;  /* 0x000000ff00007207 */ /* 0x000fe40000800000 */
[----:B------:R-:W-:Y:S01]  /*6b60*/  LOP3.LUT R2, R5, R2, RZ, 0x3c, !PT ;  /* 0x0000000205027212 */ /* 0x000fe200078e3cff */
[----:B-1----:R-:W-:Y:S06]  /*6b70*/  @!P0 BRA `(.L_x_184) ;  /* 0x0000000000b08947 */ /* 0x002fec0003800000 */
.L_x_194:
[----:B------:R-:W-:Y:S01]  /*6b80*/  IMAD R3, R0, 0x8, R3 ;  /* 0x0000000800037824 */ /* 0x000fe200078e0203 */
[----:B------:R-:W-:-:S07]  /*6b90*/  SHF.L.U32 R0, R2, 0x1f, RZ ;  /* 0x0000001f02007819 */ /* 0x000fce00000006ff */
.L_x_185:
[----:B-1----:R1:W2:Y:S02]  /*6ba0*/  SYNCS.PHASECHK.TRANS64.TRYWAIT P0, [R3+URZ], R0 ;  /* 0x00000000030075a7 */ /* 0x0022a4000800017f */
[----:B--2---:R-:W-:Y:S05]  /*6bb0*/  @!P0 NANOSLEEP.SYNCS 0x989680 ;  /* 0x009896800000895d */ /* 0x004fea0003900000 */
[----:B------:R-:W2:Y:S02]  /*6bc0*/  @!P0 SYNCS.PHASECHK.TRANS64 P0, [R3+URZ], R0 ;  /* 0x00000000030085a7 */ /* 0x000ea4000800007f */
[----:B--2---:R-:W-:Y:S05]  /*6bd0*/  @!P0 BRA `(.L_x_185) ;  /* 0xfffffffc00f08947 */ /* 0x004fea000383ffff */
.L_x_181:
[----:B------:R-:W-:Y:S05]  /*6be0*/  BSYNC B0 ;  /* 0x0000000000007941 */ /* 0x000fea0003800000 */
.L_x_180:
[----:B------:R-:W-:Y:S05]  /*6bf0*/  EXIT ;  /* 0x000000000000794d */ /* 0x000fea0003800000 */
.L_x_17:
[----:B-1----:R1:W2:Y:S02]  /*6c00*/  SYNCS.PHASECHK.TRANS64.TRYWAIT P1, [R3+URZ], R0 ;  /* 0x00000000030075a7 */ /* 0x0022a4000802017f */
[----:B--2---:R-:W-:Y:S05]  /*6c10*/  @!P1 NANOSLEEP.SYNCS 0x989680 ;  /* 0x009896800000995d */ /* 0x004fea0003900000 */
[----:B------:R-:W2:Y:S02]  /*6c20*/  @!P1 SYNCS.PHASECHK.TRANS64 P1, [R3+URZ], R0 ;  /* 0x00000000030095a7 */ /* 0x000ea4000802007f */
[----:B--2---:R-:W-:Y:S05]  /*6c30*/  @!P1 BRA `(.L_x_17) ;  /* 0xfffffffc00f09947 */ /* 0x004fea000383ffff */
[----:B------:R-:W-:Y:S05]  /*6c40*/  BRA `(.L_x_16) ;  /* 0xffffffa800147947 */ /* 0x000fea000383ffff */
.L_x_22:
[----:B-1----:R1:W2:Y:S02]  /*6c50*/  SYNCS.PHASECHK.TRANS64.TRYWAIT P1, [R5+URZ], R4 ;  /* 0x00000004050075a7 */ /* 0x0022a4000802017f */
[----:B--2---:R-:W-:Y:S05]  /*6c60*/  @!P1 NANOSLEEP.SYNCS 0x989680 ;  /* 0x009896800000995d */ /* 0x004fea0003900000 */
[----:B------:R-:W2:Y:S02]  /*6c70*/  @!P1 SYNCS.PHASECHK.TRANS64 P1, [R5+URZ], R4 ;  /* 0x00000004050095a7 */ /* 0x000ea4000802007f */
[----:B--2---:R-:W-:Y:S05]  /*6c80*/  @!P1 BRA `(.L_x_22) ;  /* 0xfffffffc00f09947 */ /* 0x004fea000383ffff */
[----:B------:R-:W-:Y:S05]  /*6c90*/  BRA `(.L_x_21) ;  /* 0xffffffa800f07947 */ /* 0x000fea000383ffff */
.L_x_167:
[----:B------:R-:W-:Y:S01]  /*6ca0*/  BSSY B1, `(.L_x_186) ;  /* 0x0000006000017945 */ /* 0x000fe20003800000 */
[----:B------:R-:W-:-:S07]  /*6cb0*/  IMAD.MOV.U32 R15, RZ, RZ, -0x1 ;  /* 0xffffffffff0f7424 */ /* 0x000fce00078e00ff */
[----:B------:R-:W-:Y:S05]  /*6cc0*/  WARPSYNC.COLLECTIVE R15, `(.L_x_187) ;  /* 0x000000000f0c7348 */ /* 0x000fea0003c00000 */
[----:B------:R-:W-:Y:S02]  /*6cd0*/  ELECT P6, UR62, PT ;  /* 0x00000000003e782f */ /* 0x000fe400038c0000 */
[----:B------:R-:W-:Y:S01]  /*6ce0*/  MOV R14, UR62 ;  /* 0x0000003e000e7c02 */ /* 0x000fe20008000f00 */
[----:B------:R-:W-:Y:S10]  /*6cf0*/  ENDCOLLECTIVE ;  /* 0x000000000000791b */ /* 0x000ff40003800000 */
.L_x_187:
[----:B------:R-:W-:Y:S05]  /*6d00*/  BSYNC B1 ;  /* 0x0000000000017941 */ /* 0x000fea0003800000 */
.L_x_186:
[----:B------:R-:W-:Y:S05]  /*6d10*/  BRA `(.L_x_188) ;  /* 0xfffffff000787947 */ /* 0x000fea000383ffff */
.L_x_170:
[----:B0-----:R0:W1:Y:S02]  /*6d20*/  SYNCS.PHASECHK.TRANS64.TRYWAIT P1, [R14+URZ+0x18], R7 ;  /* 0x000018070e0075a7 */ /* 0x001064000802017f */
[----:B-1----:R-:W-:Y:S05]  /*6d30*/  @!P1 NANOSLEEP.SYNCS 0x989680 ;  /* 0x009896800000995d */ /* 0x002fea0003900000 */
[----:B------:R-:W1:Y:S02]  /*6d40*/  @!P1 SYNCS.PHASECHK.TRANS64 P1, [R14+URZ+0x18], R7 ;  /* 0x000018070e0095a7 */ /* 0x000e64000802007f */
[----:B-1----:R-:W-:Y:S05]  /*6d50*/  @!P1 BRA `(.L_x_170) ;  /* 0xfffffffc00f09947 */ /* 0x002fea000383ffff */
[----:B------:R-:W-:Y:S05]  /*6d60*/  BRA `(.L_x_189) ;  /* 0xfffffff000ac7947 */ /* 0x000fea000383ffff */
.L_x_179:
[----:B------:R-:W-:Y:S01]  /*6d70*/  BSSY B0, `(.L_x_190) ;  /* 0x0000006000007945 */ /* 0x000fe20003800000 */
[----:B------:R-:W-:-:S07]  /*6d80*/  IMAD.MOV.U32 R15, RZ, RZ, -0x1 ;  /* 0xffffffffff0f7424 */ /* 0x000fce00078e00ff */
[----:B------:R-:W-:Y:S05]  /*6d90*/  WARPSYNC.COLLECTIVE R15, `(.L_x_191) ;  /* 0x000000000f0c7348 */ /* 0x000fea0003c00000 */
[----:B------:R-:W-:Y:S02]  /*6da0*/  ELECT P6, UR62, PT ;  /* 0x00000000003e782f */ /* 0x000fe400038c0000 */
[----:B------:R-:W-:Y:S01]  /*6db0*/  MOV R14, UR62 ;  /* 0x0000003e000e7c02 */ /* 0x000fe20008000f00 */
[----:B------:R-:W-:Y:S10]  /*6dc0*/  ENDCOLLECTIVE ;  /* 0x000000000000791b */ /* 0x000ff40003800000 */
.L_x_191:
[----:B------:R-:W-:Y:S05]  /*6dd0*/  BSYNC B0 ;  /* 0x0000000000007941 */ /* 0x000fea0003800000 */
.L_x_190:
[----:B------:R-:W-:Y:S05]  /*6de0*/  BRA `(.L_x_192) ;  /* 0xfffffff800f47947 */ /* 0x000fea000383ffff */
.L_x_183:
[----:B0-----:R0:W1:Y:S02]  /*6df0*/  SYNCS.PHASECHK.TRANS64.TRYWAIT P0, [R7+URZ], R2 ;  /* 0x00000002070075a7 */ /* 0x001064000800017f */
[----:B-1----:R-:W-:Y:S05]  /*6e00*/  @!P0 NANOSLEEP.SYNCS 0x989680 ;  /* 0x009896800000895d */ /* 0x002fea0003900000 */
[----:B------:R-:W1:Y:S02]  /*6e10*/  @!P0 SYNCS.PHASECHK.TRANS64 P0, [R7+URZ], R2 ;  /* 0x00000002070085a7 */ /* 0x000e64000800007f */
[----:B-1----:R-:W-:Y:S05]  /*6e20*/  @!P0 BRA `(.L_x_183) ;  /* 0xfffffffc00f08947 */ /* 0x002fea000383ffff */
[----:B------:R-:W-:Y:S05]  /*6e30*/  BRA `(.L_x_193) ;  /* 0xfffffffc00347947 */ /* 0x000fea000383ffff */
.L_x_184:
[----:B0-----:R0:W1:Y:S02]  /*6e40*/  SYNCS.PHASECHK.TRANS64.TRYWAIT P0, [R9+URZ], R4 ;  /* 0x00000004090075a7 */ /* 0x001064000800017f */
[----:B-1----:R-:W-:Y:S05]  /*6e50*/  @!P0 NANOSLEEP.SYNCS 0x989680 ;  /* 0x009896800000895d */ /* 0x002fea0003900000 */
[----:B------:R-:W1:Y:S02]  /*6e60*/  @!P0 SYNCS.PHASECHK.TRANS64 P0, [R9+URZ], R4 ;  /* 0x00000004090085a7 */ /* 0x000e64000800007f */
[----:B-1----:R-:W-:Y:S05]  /*6e70*/  @!P0 BRA `(.L_x_184) ;  /* 0xfffffffc00f08947 */ /* 0x002fea000383ffff */
[----:B------:R-:W-:Y:S05]  /*6e80*/  BRA `(.L_x_194) ;  /* 0xfffffffc003c7947 */ /* 0x000fea000383ffff */
.L_x_195:
[----:B------:R-:W-:-:S00]  /*6e90*/  BRA `(.L_x_195) ;  /* 0xfffffffc00fc7947 */ /* 0x000fc0000383ffff */
[----:B------:R-:W-:-:S00]  /*6ea0*/  NOP ;  /* 0x0000000000007918 */ /* 0x000fc00000000000 */
        /* <DEDUP_REMOVED lines=13> */
.L_x_196:


//--------------------- .nv.global.init           --------------------------
	.section	.nv.global.init,"aw",@progbits
.nv.global.init:
	.type		$str$22,@object
	.size		$str$22,($str$23 - $str$22)
$str$22:
        /*0000*/ 	.byte	0x6b, 0x5f, 0x74, 0x69, 0x6c, 0x65, 0x5f, 0x63, 0x6f, 0x75, 0x6e, 0x74, 0x20, 0x3e, 0x3d, 0x20
        /*0010*/ 	.byte	0x31, 0x00
	.type		$str$23,@object
	.size		$str$23,(__unnamed_1 - $str$23)
$str$23:
        /*0012*/ 	.byte	0x2f, 0x74, 0x6d, 0x70, 0x2f, 0x63, 0x75, 0x74, 0x6c, 0x61, 0x73, 0x73, 0x5f, 0x73, 0x77, 0x65
        /*0022*/ 	.byte	0x65, 0x70, 0x5f, 0x73, 0x72, 0x63, 0x2f, 0x69, 0x6e, 0x63, 0x6c, 0x75, 0x64, 0x65, 0x2f, 0x63
        /*0032*/ 	.byte	0x75, 0x74, 0x6c, 0x61, 0x73, 0x73, 0x2f, 0x67, 0x65, 0x6d, 0x6d, 0x2f, 0x63, 0x6f, 0x6c, 0x6c
        /*0042*/ 	.byte	0x65, 0x63, 0x74, 0x69, 0x76, 0x65, 0x2f, 0x73, 0x6d, 0x39, 0x30, 0x5f, 0x6d, 0x6d, 0x61, 0x5f
        /*0052*/ 	.byte	0x74, 0x6d, 0x61, 0x5f, 0x67, 0x6d, 0x6d, 0x61, 0x5f, 0x73, 0x73, 0x5f, 0x77, 0x61, 0x72, 0x70
        /*0062*/ 	.byte	0x73, 0x70, 0x65, 0x63, 0x69, 0x61, 0x6c, 0x69, 0x7a, 0x65, 0x64, 0x2e, 0x68, 0x70, 0x70, 0x00
	.type		__unnamed_1,@object
	.size		__unnamed_1,(.L_0 - __unnamed_1)
__unnamed_1:
        /*0072*/ 	.byte	0x76, 0x6f, 0x69, 0x64, 0x20, 0x63, 0x75, 0x74, 0x6c, 0x61, 0x73, 0x73, 0x3a, 0x3a, 0x67, 0x65
        /* <DEDUP_REMOVED lines=172> */
        /*0b42*/ 	.byte	0x74, 0x79, 0x5d, 0x00
.L_0:


//--------------------- .nv.shared._ZN7cutlass13device_kernelINS_4gemm6kernel13GemmUniversalIN4cute5tupleIJiiiiEEENS1_10collective13CollectiveMmaINS1_34MainloopSm90TmaGmmaWarpSpecializedILi3ENS5_IJNS4_1CILi1EEESB_SB_EEENS1_35KernelTmaWarpSpecializedCooperativeEEENS5_IJNSA_ILi128EEESF_SF_EEEaNS5_IJlSB_lEEEaSH_NS4_8TiledMMAINS4_8MMA_AtomIJNS4_4SM904GMMA27MMA_64x128x32_S32S8S8_SS_TNEEEENS4_6LayoutINS5_IJNSA_ILi2EEESB_SB_EEENS5_IJSB_NSA_ILi0EEESR_EEEEENS5_IJNS4_10UnderscoreESU_SU_EEEEENS4_13SM90_TMA_LOADENS4_14ComposedLayoutINS4_7SwizzleILi3ELi4ELi3EEENS4_18smem_ptr_flag_bitsILi8EEENSO_INS5_IJNSA_ILi8EEESF_EEENS5_IJSF_SB_EEEEEEEvNS4_8identityESX_S17_vS18_EENS_8epilogue10collective6detail29Sm90TmaWarpSpecializedAdapterINS1B_15DefaultEpilogueIaSH_SH_NS1A_6thread17LinearCombinationIaLi1EiiLNS1F_9ScaleType4KindE0ELNS_15FloatRoundStyleE2EaEENS1_15EpilogueDefaultEEEEEvvEEEEvNT_6ParamsE --------------------------
	.section	.nv.shared._ZN7cutlass13device_kernelINS_4gemm6kernel13GemmUniversalIN4cute5tupleIJiiiiEEENS1_10collective13CollectiveMmaINS1_34MainloopSm90TmaGmmaWarpSpecializedILi3ENS5_IJNS4_1CILi1EEESB_SB_EEENS1_35KernelTmaWarpSpecializedCooperativeEEENS5_IJNSA_ILi128EEESF_SF_EEEaNS5_IJlSB_lEEEaSH_NS4_8TiledMMAINS4_8MMA_AtomIJNS4_4SM904GMMA27MMA_64x128x32_S32S8S8_SS_TNEEEENS4_6LayoutINS5_IJNSA_ILi2EEESB_SB_EEENS5_IJSB_NSA_ILi0EEESR_EEEEENS5_IJNS4_10UnderscoreESU_SU_EEEEENS4_13SM90_TMA_LOADENS4_14ComposedLayoutINS4_7SwizzleILi3ELi4ELi3EEENS4_18smem_ptr_flag_bitsILi8EEENSO_INS5_IJNSA_ILi8EEESF_EEENS5_IJSF_SB_EEEEEEEvNS4_8identityESX_S17_vS18_EENS_8epilogue10collective6detail29Sm90TmaWarpSpecializedAdapterINS1B_15DefaultEpilogueIaSH_SH_NS1A_6thread17LinearCombinationIaLi1EiiLNS1F_9ScaleType4KindE0ELNS_15FloatRoundStyleE2EaEENS1_15EpilogueDefaultEEEEEvvEEEEvNT_6ParamsE,"aw",@nobits
	.sectionflags	@""
	.align	16
	.zero		1024


//--------------------- .nv.shared.reserved.0     --------------------------
	.section	.nv.shared.reserved.0,"aw",@nobits
	.weak		__nv_reservedSMEM_offset_0_alias
	.size		__nv_reservedSMEM_offset_0_alias, 0, 0
	.other		__nv_reservedSMEM_offset_0_alias,@"STO_CUDA_RESERVED_SHARED STV_DEFAULT"
__nv_reservedSMEM_offset_0_alias:
	.zero		0


//--------------------- .nv.global                --------------------------
	.section	.nv.global,"aw",@nobits
.nv.global:
	.type		_ZN39_INTERNAL_31dbeca5_4_k_cu_e92b2cc0_43164cute1_E,@object
	.size		_ZN39_INTERNAL_31dbeca5_4_k_cu_e92b2cc0_43164cute1_E,(_ZN39_INTERNAL_31dbeca5_4_k_cu_e92b2cc0_43164cuda3std3__45__cpo6cbeginE - _ZN39_INTERNAL_31dbeca5_4_k_cu_e92b2cc0_43164cute1_E)
_ZN39_INTERNAL_31dbeca5_4_k_cu_e92b2cc0_43164cute1_E:
	.zero		1
	.type		_ZN39_INTERNAL_31dbeca5_4_k_cu_e92b2cc0_43164cuda3std3__45__cpo6cbeginE,@object
	.size		_ZN39_INTERNAL_31dbeca5_4_k_cu_e92b2cc0_43164cuda3std3__45__cpo6cbeginE,(_ZN39_INTERNAL_31dbeca5_4_k_cu_e92b2cc0_43164cuda3std3__48in_placeE - _ZN39_INTERNAL_31dbeca5_4_k_cu_e92b2cc0_43164cuda3std3__45__cpo6cbeginE)
_ZN39_INTERNAL_31dbeca5_4_k_cu_e92b2cc0_43164cuda3std3__45__cpo6cbeginE:
	.zero		1
	.type		_ZN39_INTERNAL_31dbeca5_4_k_cu_e92b2cc0_43164cuda3std3__48in_placeE,@object
	.size		_ZN39_INTERNAL_31dbeca5_4_k_cu_e92b2cc0_43164cuda3std3__48in_placeE,(_ZN39_INTERNAL_31dbeca5_4_k_cu_e92b2cc0_43164cuda3std6ranges3__45__cpo9iter_moveE - _ZN39_INTERNAL_31dbeca5_4_k_cu_e92b2cc0_43164cuda3std3__48in_placeE)
_ZN39_INTERNAL_31dbeca5_4_k_cu_e92b2cc0_43164cuda3std3__48in_placeE:
	.zero		1
	.type		_ZN39_INTERNAL_31dbeca5_4_k_cu_e92b2cc0_43164cuda3std6ranges3__45__cpo9iter_moveE,@object
	.size		_ZN39_INTERNAL_31dbeca5_4_k_cu_e92b2cc0_43164cuda3std6ranges3__45__cpo9iter_moveE,(_ZN39_INTERNAL_31dbeca5_4_k_cu_e92b2cc0_43164cuda3std3__45__cpo5beginE - _ZN39_INTERNAL_31dbeca5_4_k_cu_e92b2cc0_43164cuda3std6ranges3__45__cpo9iter_moveE)
_ZN39_INTERNAL_31dbeca5_4_k_cu_e92b2cc0_43164cuda3std6ranges3__45__cpo9iter_moveE:
	.zero		1
	.type		_ZN39_INTERNAL_31dbeca5_4_k_cu_e92b2cc0_43164cuda3std3__45__cpo5beginE,@object
	.size		_ZN39_INTERNAL_31dbeca5_4_k_cu_e92b2cc0_43164cuda3std3__45__cpo5beginE,(_ZN39_INTERNAL_31dbeca5_4_k_cu_e92b2cc0_43164cuda3std3__441_GLOBAL__N__31dbeca5_4_k_cu_e92b2cc0_43166ignoreE - _ZN39_INTERNAL_31dbeca5_4_k_cu_e92b2cc0_43164cuda3std3__45__cpo5beginE)
_ZN39_INTERNAL_31dbeca5_4_k_cu_e92b2cc0_43164cuda3std3__45__cpo5beginE:
	.zero		1
	.type		_ZN39_INTERNAL_31dbeca5_4_k_cu_e92b2cc0_43164cuda3std3__441_GLOBAL__N__31dbeca5_4_k_cu_e92b2cc0_43166ignoreE,@object
	.size		_ZN39_INTERNAL_31dbeca5_4_k_cu_e92b2cc0_43164cuda3std3__441_GLOBAL__N__31dbeca5_4_k_cu_e92b2cc0_43166ignoreE,(_ZN39_INTERNAL_31dbeca5_4_k_cu_e92b2cc0_43164cute7productE - _ZN39_INTERNAL_31dbeca5_4_k_cu_e92b2cc0_43164cuda3std3__441_GLOBAL__N__31dbeca5_4_k_cu_e92b2cc0_43166ignoreE)
_ZN39_INTERNAL_31dbeca5_4_k_cu_e92b2cc0_43164cuda3std3__441_GLOBAL__N__31dbeca5_4_k_cu_e92b2cc0_43166ignoreE:
	.zero		1
	.type		_ZN39_INTERNAL_31dbeca5_4_k_cu_e92b2cc0_43164cute7productE,@object
	.size		_ZN39_INTERNAL_31dbeca5_4_k_cu_e92b2cc0_43164cute7productE,(_ZN39_INTERNAL_31dbeca5_4_k_cu_e92b2cc0_43164cuda3std3__45__cpo3endE - _ZN39_INTERNAL_31dbeca5_4_k_cu_e92b2cc0_43164cute7productE)
_ZN39_INTERNAL_31dbeca5_4_k_cu_e92b2cc0_43164cute7productE:
	.zero		1
	.type		_ZN39_INTERNAL_31dbeca5_4_k_cu_e92b2cc0_43164cuda3std3__45__cpo3endE,@object
	.size		_ZN39_INTERNAL_31dbeca5_4_k_cu_e92b2cc0_43164cuda3std3__45__cpo3endE,(_ZN39_INTERNAL_31dbeca5_4_k_cu_e92b2cc0_43164cuda3std3__419piecewise_constructE - _ZN39_INTERNAL_31dbeca5_4_k_cu_e92b2cc0_43164cuda3std3__45__cpo3endE)
_ZN39_INTERNAL_31dbeca5_4_k_cu_e92b2cc0_43164cuda3std3__45__cpo3endE:
	.zero		1
	.type		_ZN39_INTERNAL_31dbeca5_4_k_cu_e92b2cc0_43164cuda3std3__419piecewise_constructE,@object
	.size		_ZN39_INTERNAL_31dbeca5_4_k_cu_e92b2cc0_43164cuda3std3__419piecewise_constructE,(_ZN39_INTERNAL_31dbeca5_4_k_cu_e92b2cc0_43164cuda3std3__45__cpo4cendE - _ZN39_INTERNAL_31dbeca5_4_k_cu_e92b2cc0_43164cuda3std3__419piecewise_constructE)
_ZN39_INTERNAL_31dbeca5_4_k_cu_e92b2cc0_43164cuda3std3__419piecewise_constructE:
	.zero		1
	.type		_ZN39_INTERNAL_31dbeca5_4_k_cu_e92b2cc0_43164cuda3std3__45__cpo4cendE,@object
	.size		_ZN39_INTERNAL_31dbeca5_4_k_cu_e92b2cc0_43164cuda3std3__45__cpo4cendE,(_ZN39_INTERNAL_31dbeca5_4_k_cu_e92b2cc0_43164cuda3std6ranges3__45__cpo4swapE - _ZN39_INTERNAL_31dbeca5_4_k_cu_e92b2cc0_43164cuda3std3__45__cpo4cendE)
_ZN39_INTERNAL_31dbeca5_4_k_cu_e92b2cc0_43164cuda3std3__45__cpo4cendE:
	.zero		1
	.type		_ZN39_INTERNAL_31dbeca5_4_k_cu_e92b2cc0_43164cuda3std6ranges3__45__cpo4swapE,@object
	.size		_ZN39_INTERNAL_31dbeca5_4_k_cu_e92b2cc0_43164cuda3std6ranges3__45__cpo4swapE,(.L_8 - _ZN39_INTERNAL_31dbeca5_4_k_cu_e92b2cc0_43164cuda3std6ranges3__45__cpo4swapE)
_ZN39_INTERNAL_31dbeca5_4_k_cu_e92b2cc0_43164cuda3std6ranges3__45__cpo4swapE:
	.zero		1
.L_8:


//--------------------- .nv.constant0._ZN7cutlass13device_kernelINS_4gemm6kernel13GemmUniversalIN4cute5tupleIJiiiiEEENS1_10collective13CollectiveMmaINS1_34MainloopSm90TmaGmmaWarpSpecializedILi3ENS5_IJNS4_1CILi1EEESB_SB_EEENS1_35KernelTmaWarpSpecializedCooperativeEEENS5_IJNSA_ILi128EEESF_SF_EEEaNS5_IJlSB_lEEEaSH_NS4_8TiledMMAINS4_8MMA_AtomIJNS4_4SM904GMMA27MMA_64x128x32_S32S8S8_SS_TNEEEENS4_6LayoutINS5_IJNSA_ILi2EEESB_SB_EEENS5_IJSB_NSA_ILi0EEESR_EEEEENS5_IJNS4_10UnderscoreESU_SU_EEEEENS4_13SM90_TMA_LOADENS4_14ComposedLayoutINS4_7SwizzleILi3ELi4ELi3EEENS4_18smem_ptr_flag_bitsILi8EEENSO_INS5_IJNSA_ILi8EEESF_EEENS5_IJSF_SB_EEEEEEEvNS4_8identityESX_S17_vS18_EENS_8epilogue10collective6detail29Sm90TmaWarpSpecializedAdapterINS1B_15DefaultEpilogueIaSH_SH_NS1A_6thread17LinearCombinationIaLi1EiiLNS1F_9ScaleType4KindE0ELNS_15FloatRoundStyleE2EaEENS1_15EpilogueDefaultEEEEEvvEEEEvNT_6ParamsE --------------------------
	.section	.nv.constant0._ZN7cutlass13device_kernelINS_4gemm6kernel13GemmUniversalIN4cute5tupleIJiiiiEEENS1_10collective13CollectiveMmaINS1_34MainloopSm90TmaGmmaWarpSpecializedILi3ENS5_IJNS4_1CILi1EEESB_SB_EEENS1_35KernelTmaWarpSpecializedCooperativeEEENS5_IJNSA_ILi128EEESF_SF_EEEaNS5_IJlSB_lEEEaSH_NS4_8TiledMMAINS4_8MMA_AtomIJNS4_4SM904GMMA27MMA_64x128x32_S32S8S8_SS_TNEEEENS4_6LayoutINS5_IJNSA_ILi2EEESB_SB_EEENS5_IJSB_NSA_ILi0EEESR_EEEEENS5_IJNS4_10UnderscoreESU_SU_EEEEENS4_13SM90_TMA_LOADENS4_14ComposedLayoutINS4_7SwizzleILi3ELi4ELi3EEENS4_18smem_ptr_flag_bitsILi8EEENSO_INS5_IJNSA_ILi8EEESF_EEENS5_IJSF_SB_EEEEEEEvNS4_8identityESX_S17_vS18_EENS_8epilogue10collective6detail29Sm90TmaWarpSpecializedAdapterINS1B_15DefaultEpilogueIaSH_SH_NS1A_6thread17LinearCombinationIaLi1EiiLNS1F_9ScaleType4KindE0ELNS_15FloatRoundStyleE2EaEENS1_15EpilogueDefaultEEEEEvvEEEEvNT_6ParamsE,"a",@progbits
	.sectionflags	@""
	.align	4
.nv.constant0._ZN7cutlass13device_kernelINS_4gemm6kernel13GemmUniversalIN4cute5tupleIJiiiiEEENS1_10collective13CollectiveMmaINS1_34MainloopSm90TmaGmmaWarpSpecializedILi3ENS5_IJNS4_1CILi1EEESB_SB_EEENS1_35KernelTmaWarpSpecializedCooperativeEEENS5_IJNSA_ILi128EEESF_SF_EEEaNS5_IJlSB_lEEEaSH_NS4_8TiledMMAINS4_8MMA_AtomIJNS4_4SM904GMMA27MMA_64x128x32_S32S8S8_SS_TNEEEENS4_6LayoutINS5_IJNSA_ILi2EEESB_SB_EEENS5_IJSB_NSA_ILi0EEESR_EEEEENS5_IJNS4_10UnderscoreESU_SU_EEEEENS4_13SM90_TMA_LOADENS4_14ComposedLayoutINS4_7SwizzleILi3ELi4ELi3EEENS4_18smem_ptr_flag_bitsILi8EEENSO_INS5_IJNSA_ILi8EEESF_EEENS5_IJSF_SB_EEEEEEEvNS4_8identityESX_S17_vS18_EENS_8epilogue10collective6detail29Sm90TmaWarpSpecializedAdapterINS1B_15DefaultEpilogueIaSH_SH_NS1A_6thread17LinearCombinationIaLi1EiiLNS1F_9ScaleType4KindE0ELNS_15FloatRoundStyleE2EaEENS1_15EpilogueDefaultEEEEEvvEEEEvNT_6ParamsE:
	.zero		1664


//--------------------- SYMBOLS --------------------------

	.type		.nv.reservedSmem.offset0,@object
	.size		.nv.reservedSmem.offset0,0x4
	.type		__assertfail,@function
